// auto-generated by cutlass_sweep.gemm — config: {"arch": "sm_90", "cluster_m": 1, "cluster_n": 1, "dtype": "fp16", "dtype_b": "fp16", "layout": "nt", "stages": 0, "tile_k": 16, "tile_m": 384, "tile_n": 112}
#include "cutlass/cutlass.h"
#include "cutlass/gemm/collective/collective_builder.hpp"
#include "cutlass/gemm/device/gemm_universal_adapter.h"
#include "cutlass/gemm/kernel/gemm_universal.hpp"
#include "cutlass/epilogue/collective/collective_builder.hpp"

using ElemA = cutlass::half_t;
using ElemB = cutlass::half_t;
using ElemCD = cutlass::half_t;
using Acc  = float;
using TileShape    = cute::Shape<cute::_384, cute::_112, cute::_16>;
using ClusterShape = cute::Shape<cute::_1, cute::_1, cute::_1>;

using CollectiveEpilogue = typename cutlass::epilogue::collective::CollectiveBuilder<
    cutlass::arch::Sm90, cutlass::arch::OpClassTensorOp,
    TileShape, ClusterShape,
    cutlass::epilogue::collective::EpilogueTileAuto,
    Acc, Acc,
    ElemCD, cutlass::layout::RowMajor, 128 / cutlass::sizeof_bits<ElemCD>::value,
    ElemCD, cutlass::layout::RowMajor, 128 / cutlass::sizeof_bits<ElemCD>::value,
    cutlass::epilogue::collective::EpilogueScheduleAuto
  >::CollectiveOp;

using CollectiveMainloop = typename cutlass::gemm::collective::CollectiveBuilder<
    cutlass::arch::Sm90, cutlass::arch::OpClassTensorOp,
    ElemA, cutlass::layout::RowMajor, 128 / cutlass::sizeof_bits<ElemA>::value,
    ElemB, cutlass::layout::ColumnMajor, 128 / cutlass::sizeof_bits<ElemB>::value,
    Acc,
    TileShape, ClusterShape,
    cutlass::gemm::collective::StageCountAutoCarveout<static_cast<int>(sizeof(typename CollectiveEpilogue::SharedStorage))>,
    cutlass::gemm::collective::KernelScheduleAuto
  >::CollectiveOp;

using GemmKernel = cutlass::gemm::kernel::GemmUniversal<
    cute::Shape<int,int,int,int>,
    CollectiveMainloop,
    CollectiveEpilogue
>;
using Gemm = cutlass::gemm::device::GemmUniversalAdapter<GemmKernel>;

// Force the device kernel symbol into the cubin without needing a host main.
auto* _anchor = &cutlass::device_kernel<GemmKernel>;


// ===== COMPILED SASS (sm_90a) =====

	.target	sm_90a

	.elftype	@"ET_EXEC"


//--------------------- .note.nv.tkinfo           --------------------------
	.section	.note.nv.tkinfo,"",@"SHT_NOTE"
	.sectionflags	@"SHF_NOTE_NV_TKINFO"
	.tkinfo
        /*0018*/ 	.word	0x00000002
        /*0030*/ 	.string	""
        /*0030*/ 	.string	"ptxas"
        /*0030*/ 	.string	"Cuda compilation tools, release 13.0, V13.0.88"
        /*0030*/ 	.string	"Build cuda_13.0.r13.0/compiler.36424714_0"
        /*0030*/ 	.string	"-arch sm_90a -m 64 "



//--------------------- .note.nv.cuinfo           --------------------------
	.section	.note.nv.cuinfo,"",@"SHT_NOTE"
	.sectionflags	@"SHF_NOTE_NV_CUINFO"
        /*0018*/ 	.short	0x0002
        /*001a*/ 	.short	0x005a
        /*001c*/ 	.short	0x0082
	.zero		2


//--------------------- .nv.info                  --------------------------
	.section	.nv.info,"",@"SHT_CUDA_INFO"
	.align	4


	//----- nvinfo : EIATTR_REGCOUNT
	.align		4
        /*0000*/ 	.byte	0x04, 0x2f
        /*0002*/ 	.short	(.L_15 - .L_14)
	.align		4
.L_14:
        /*0004*/ 	.word	index@(_ZN7cutlass13device_kernelINS_4gemm6kernel13GemmUniversalIN4cute5tupleIJiiiiEEENS1_10collective13CollectiveMmaINS1_34MainloopSm90TmaGmmaWarpSpecializedILi14ENS5_IJNS4_1CILi1EEESB_SB_EEENS1_35KernelTmaWarpSpecializedCooperativeEEENS5_IJNSA_ILi384EEENSA_ILi112EEENSA_ILi16EEEEEENS_6half_tENS5_IJlSB_lEEESJ_SK_NS4_8TiledMMAINS4_8MMA_AtomIJNS4_4SM904GMMA25MMA_64x16x16_F32F16F16_SSILNSO_5MajorE0ELSQ_0ELNSO_7ScaleInE1ELSR_1EEEEEENS4_6LayoutINS5_IJNSA_ILi2EEESB_SB_EEENS5_IJSB_NSA_ILi0EEESX_EEEEENS5_IJNS4_10UnderscoreES10_S10_EEEEENS4_13SM90_TMA_LOADENS4_14ComposedLayoutINS4_7SwizzleILi1ELi4ELi3EEENS4_18smem_ptr_flag_bitsILi16EEENSU_INS5_IJNSA_ILi8EEESH_EEENS5_IJSH_SB_EEEEEEEvNS4_8identityES13_S1D_vS1E_EENS_8epilogue10collective6detail29Sm90TmaWarpSpecializedAdapterINS1H_15DefaultEpilogueISJ_SK_SK_NS1G_6thread17LinearCombinationISJ_Li1EffLNS1L_9ScaleType4KindE0ELNS_15FloatRoundStyleE2ESJ_EENS1_15EpilogueDefaultEEEEEvvEEEEvNT_6ParamsE)
        /*0008*/ 	.word	0x000000a8


	//----- nvinfo : EIATTR_FRAME_SIZE
	.align		4
.L_15:
        /*000c*/ 	.byte	0x04, 0x11
        /*000e*/ 	.short	(.L_17 - .L_16)
	.align		4
.L_16:
        /*0010*/ 	.word	index@(_ZN7cutlass13device_kernelINS_4gemm6kernel13GemmUniversalIN4cute5tupleIJiiiiEEENS1_10collective13CollectiveMmaINS1_34MainloopSm90TmaGmmaWarpSpecializedILi14ENS5_IJNS4_1CILi1EEESB_SB_EEENS1_35KernelTmaWarpSpecializedCooperativeEEENS5_IJNSA_ILi384EEENSA_ILi112EEENSA_ILi16EEEEEENS_6half_tENS5_IJlSB_lEEESJ_SK_NS4_8TiledMMAINS4_8MMA_AtomIJNS4_4SM904GMMA25MMA_64x16x16_F32F16F16_SSILNSO_5MajorE0ELSQ_0ELNSO_7ScaleInE1ELSR_1EEEEEENS4_6LayoutINS5_IJNSA_ILi2EEESB_SB_EEENS5_IJSB_NSA_ILi0EEESX_EEEEENS5_IJNS4_10UnderscoreES10_S10_EEEEENS4_13SM90_TMA_LOADENS4_14ComposedLayoutINS4_7SwizzleILi1ELi4ELi3EEENS4_18smem_ptr_flag_bitsILi16EEENSU_INS5_IJNSA_ILi8EEESH_EEENS5_IJSH_SB_EEEEEEEvNS4_8identityES13_S1D_vS1E_EENS_8epilogue10collective6detail29Sm90TmaWarpSpecializedAdapterINS1H_15DefaultEpilogueISJ_SK_SK_NS1G_6thread17LinearCombinationISJ_Li1EffLNS1L_9ScaleType4KindE0ELNS_15FloatRoundStyleE2ESJ_EENS1_15EpilogueDefaultEEEEEvvEEEEvNT_6ParamsE)
        /*0014*/ 	.word	0x00000000


	//----- nvinfo : EIATTR_MIN_STACK_SIZE
	.align		4
.L_17:
        /*0018*/ 	.byte	0x04, 0x12
        /*001a*/ 	.short	(.L_19 - .L_18)
	.align		4
.L_18:
        /*001c*/ 	.word	index@(_ZN7cutlass13device_kernelINS_4gemm6kernel13GemmUniversalIN4cute5tupleIJiiiiEEENS1_10collective13CollectiveMmaINS1_34MainloopSm90TmaGmmaWarpSpecializedILi14ENS5_IJNS4_1CILi1EEESB_SB_EEENS1_35KernelTmaWarpSpecializedCooperativeEEENS5_IJNSA_ILi384EEENSA_ILi112EEENSA_ILi16EEEEEENS_6half_tENS5_IJlSB_lEEESJ_SK_NS4_8TiledMMAINS4_8MMA_AtomIJNS4_4SM904GMMA25MMA_64x16x16_F32F16F16_SSILNSO_5MajorE0ELSQ_0ELNSO_7ScaleInE1ELSR_1EEEEEENS4_6LayoutINS5_IJNSA_ILi2EEESB_SB_EEENS5_IJSB_NSA_ILi0EEESX_EEEEENS5_IJNS4_10UnderscoreES10_S10_EEEEENS4_13SM90_TMA_LOADENS4_14ComposedLayoutINS4_7SwizzleILi1ELi4ELi3EEENS4_18smem_ptr_flag_bitsILi16EEENSU_INS5_IJNSA_ILi8EEESH_EEENS5_IJSH_SB_EEEEEEEvNS4_8identityES13_S1D_vS1E_EENS_8epilogue10collective6detail29Sm90TmaWarpSpecializedAdapterINS1H_15DefaultEpilogueISJ_SK_SK_NS1G_6thread17LinearCombinationISJ_Li1EffLNS1L_9ScaleType4KindE0ELNS_15FloatRoundStyleE2ESJ_EENS1_15EpilogueDefaultEEEEEvvEEEEvNT_6ParamsE)
        /*0020*/ 	.word	0x00000000
.L_19:


//--------------------- .nv.compat                --------------------------
	.section	.nv.compat,"",@"SHT_CUDA_COMPAT_INFO"
	.align	4
        /*0000*/ 	.byte	0x02, 0x09, 0x01, 0x00, 0x02, 0x02, 0x04, 0x00, 0x02, 0x05, 0x05, 0x00, 0x03, 0x07, 0x01, 0x01
        /*0010*/ 	.byte	0x02, 0x03, 0x01, 0x00, 0x02, 0x06, 0x01, 0x00, 0x04, 0x0b, 0x08, 0x00, 0x00, 0x00, 0x00, 0x00
        /*0020*/ 	.byte	0x00, 0x00, 0x00, 0x00


//--------------------- .nv.info._ZN7cutlass13device_kernelINS_4gemm6kernel13GemmUniversalIN4cute5tupleIJiiiiEEENS1_10collective13CollectiveMmaINS1_34MainloopSm90TmaGmmaWarpSpecializedILi14ENS5_IJNS4_1CILi1EEESB_SB_EEENS1_35KernelTmaWarpSpecializedCooperativeEEENS5_IJNSA_ILi384EEENSA_ILi112EEENSA_ILi16EEEEEENS_6half_tENS5_IJlSB_lEEESJ_SK_NS4_8TiledMMAINS4_8MMA_AtomIJNS4_4SM904GMMA25MMA_64x16x16_F32F16F16_SSILNSO_5MajorE0ELSQ_0ELNSO_7ScaleInE1ELSR_1EEEEEENS4_6LayoutINS5_IJNSA_ILi2EEESB_SB_EEENS5_IJSB_NSA_ILi0EEESX_EEEEENS5_IJNS4_10UnderscoreES10_S10_EEEEENS4_13SM90_TMA_LOADENS4_14ComposedLayoutINS4_7SwizzleILi1ELi4ELi3EEENS4_18smem_ptr_flag_bitsILi16EEENSU_INS5_IJNSA_ILi8EEESH_EEENS5_IJSH_SB_EEEEEEEvNS4_8identityES13_S1D_vS1E_EENS_8epilogue10collective6detail29Sm90TmaWarpSpecializedAdapterINS1H_15DefaultEpilogueISJ_SK_SK_NS1G_6thread17LinearCombinationISJ_Li1EffLNS1L_9ScaleType4KindE0ELNS_15FloatRoundStyleE2ESJ_EENS1_15EpilogueDefaultEEEEEvvEEEEvNT_6ParamsE --------------------------
	.section	.nv.info._ZN7cutlass13device_kernelINS_4gemm6kernel13GemmUniversalIN4cute5tupleIJiiiiEEENS1_10collective13CollectiveMmaINS1_34MainloopSm90TmaGmmaWarpSpecializedILi14ENS5_IJNS4_1CILi1EEESB_SB_EEENS1_35KernelTmaWarpSpecializedCooperativeEEENS5_IJNSA_ILi384EEENSA_ILi112EEENSA_ILi16EEEEEENS_6half_tENS5_IJlSB_lEEESJ_SK_NS4_8TiledMMAINS4_8MMA_AtomIJNS4_4SM904GMMA25MMA_64x16x16_F32F16F16_SSILNSO_5MajorE0ELSQ_0ELNSO_7ScaleInE1ELSR_1EEEEEENS4_6LayoutINS5_IJNSA_ILi2EEESB_SB_EEENS5_IJSB_NSA_ILi0EEESX_EEEEENS5_IJNS4_10UnderscoreES10_S10_EEEEENS4_13SM90_TMA_LOADENS4_14ComposedLayoutINS4_7SwizzleILi1ELi4ELi3EEENS4_18smem_ptr_flag_bitsILi16EEENSU_INS5_IJNSA_ILi8EEESH_EEENS5_IJSH_SB_EEEEEEEvNS4_8identityES13_S1D_vS1E_EENS_8epilogue10collective6detail29Sm90TmaWarpSpecializedAdapterINS1H_15DefaultEpilogueISJ_SK_SK_NS1G_6thread17LinearCombinationISJ_Li1EffLNS1L_9ScaleType4KindE0ELNS_15FloatRoundStyleE2ESJ_EENS1_15EpilogueDefaultEEEEEvvEEEEvNT_6ParamsE,"",@"SHT_CUDA_INFO"
	.sectionflags	@""
	.align	4


	//----- nvinfo : EIATTR_CUDA_API_VERSION
	.align		4
        /*0000*/ 	.byte	0x04, 0x37
        /*0002*/ 	.short	(.L_21 - .L_20)
.L_20:
        /*0004*/ 	.word	0x00000082


	//----- nvinfo : EIATTR_KPARAM_INFO
	.align		4
.L_21:
        /*0008*/ 	.byte	0x04, 0x17
        /*000a*/ 	.short	(.L_23 - .L_22)
.L_22:
        /*000c*/ 	.word	0x00000000
        /*0010*/ 	.short	0x0000
        /*0012*/ 	.short	0x0070
        /*0014*/ 	.byte	0x00, 0xf0, 0x01, 0x10


	//----- nvinfo : EIATTR_SPARSE_MMA_MASK
	.align		4
.L_23:
        /*0018*/ 	.byte	0x03, 0x50
        /*001a*/ 	.short	0x0000


	//----- nvinfo : EIATTR_MAXREG_COUNT
	.align		4
        /*001c*/ 	.byte	0x03, 0x1b
        /*001e*/ 	.short	0x00a8


	//----- nvinfo : EIATTR_NUM_BARRIERS
	.align		4
        /*0020*/ 	.byte	0x02, 0x4c
        /*0022*/ 	.byte	0x01
	.zero		1


	//----- nvinfo : EIATTR_EXTERNS
	.align		4
        /*0024*/ 	.byte	0x04, 0x0f
        /*0026*/ 	.short	(.L_25 - .L_24)


	//   ....[0]....
	.align		4
.L_24:
        /*0028*/ 	.word	index@(__assertfail)


	//----- nvinfo : EIATTR_MERCURY_ISA_VERSION
	.align		4
.L_25:
        /*002c*/ 	.byte	0x03, 0x5f
        /*002e*/ 	.short	0x0101


	//----- nvinfo : EIATTR_INT_WARP_WIDE_INSTR_OFFSETS
	.align		4
        /*0030*/ 	.byte	0x04, 0x31
        /*0032*/ 	.short	(.L_27 - .L_26)


	//   ....[0]....
.L_26:
        /*0034*/ 	.word	0x00000530


	//   ....[1]....
        /*0038*/ 	.word	0x00000540


	//   ....[2]....
        /*003c*/ 	.word	0x00000620


	//----- nvinfo : EIATTR_COOP_GROUP_MASK_REGIDS
	.align		4
.L_27:
        /*0040*/ 	.byte	0x04, 0x29
        /*0042*/ 	.short	(.L_29 - .L_28)


	//   ....[0]....
.L_28:
        /*0044*/ 	.word	0xffffffff


	//   ....[1]....
        /*0048*/ 	.word	0xffffffff


	//   ....[2]....
        /*004c*/ 	.word	0xffffffff


	//   ....[3]....
        /*0050*/ 	.word	0xffffffff


	//   ....[4]....
        /*0054*/ 	.word	0xffffffff


	//----- nvinfo : EIATTR_COOP_GROUP_INSTR_OFFSETS
	.align		4
.L_29:
        /*0058*/ 	.byte	0x04, 0x28
        /*005a*/ 	.short	(.L_31 - .L_30)


	//   ....[0]....
.L_30:
        /*005c*/ 	.word	0x00000060


	//   ....[1]....
        /*0060*/ 	.word	0x00000070


	//   ....[2]....
        /*0064*/ 	.word	0x00000130


	//   ....[3]....
        /*0068*/ 	.word	0x00000430


	//   ....[4]....
        /*006c*/ 	.word	0x00001110


	//----- nvinfo : EIATTR_REG_RECONFIG
	.align		4
.L_31:
        /*0070*/ 	.byte	0x01, 0x54
	.zero		2


	//----- nvinfo : EIATTR_SYSCALL_OFFSETS
	.align		4
        /*0074*/ 	.byte	0x04, 0x46
        /*0076*/ 	.short	(.L_33 - .L_32)


	//   ....[0]....
.L_32:
        /*0078*/ 	.word	0x000012c0


	//----- nvinfo : EIATTR_MBARRIER_INSTR_OFFSETS
	.align		4
.L_33:
        /*007c*/ 	.byte	0x04, 0x39
        /*007e*/ 	.short	(.L_35 - .L_34)


	//   ....[0]....
.L_34:
        /*0080*/ 	.word	0x00000250
        /*0084*/ 	.word	0x000000ff
        /*0088*/ 	.word	0x00000000
        /*008c*/ 	.short	0x0100
        /*008e*/ 	.byte	0x08
	.zero		1


	//   ....[1]....
        /*0090*/ 	.word	0x00000260
        /*0094*/ 	.word	0x000000ff
        /*0098*/ 	.word	0x00000070
        /*009c*/ 	.short	0x0100
        /*009e*/ 	.byte	0x08
	.zero		1


	//   ....[2]....
        /*00a0*/ 	.word	0x00000270
        /*00a4*/ 	.word	0x000000ff
        /*00a8*/ 	.word	0x00000008
        /*00ac*/ 	.short	0x0100
        /*00ae*/ 	.byte	0x08
	.zero		1


	//   ....[3]....
        /*00b0*/ 	.word	0x00000280
        /*00b4*/ 	.word	0x000000ff
        /*00b8*/ 	.word	0x00000078
        /*00bc*/ 	.short	0x0100
        /*00be*/ 	.byte	0x08
	.zero		1


	//   ....[4]....
        /*00c0*/ 	.word	0x00000290
        /*00c4*/ 	.word	0x000000ff
        /*00c8*/ 	.word	0x00000010
        /*00cc*/ 	.short	0x0100
        /*00ce*/ 	.byte	0x08
	.zero		1


	//   ....[5]....
        /*00d0*/ 	.word	0x000002a0
        /*00d4*/ 	.word	0x000000ff
        /*00d8*/ 	.word	0x00000080
        /*00dc*/ 	.short	0x0100
        /*00de*/ 	.byte	0x08
	.zero		1


	//   ....[6]....
        /*00e0*/ 	.word	0x000002b0
        /*00e4*/ 	.word	0x000000ff
        /*00e8*/ 	.word	0x00000018
        /*00ec*/ 	.short	0x0100
        /*00ee*/ 	.byte	0x08
	.zero		1


	//   ....[7]....
        /*00f0*/ 	.word	0x000002c0
        /*00f4*/ 	.word	0x000000ff
        /*00f8*/ 	.word	0x00000088
        /*00fc*/ 	.short	0x0100
        /*00fe*/ 	.byte	0x08
	.zero		1


	//   ....[8]....
        /*0100*/ 	.word	0x000002d0
        /*0104*/ 	.word	0x000000ff
        /*0108*/ 	.word	0x00000020
        /*010c*/ 	.short	0x0100
        /*010e*/ 	.byte	0x08
	.zero		1


	//   ....[9]....
        /*0110*/ 	.word	0x000002e0
        /*0114*/ 	.word	0x000000ff
        /*0118*/ 	.word	0x00000090
        /*011c*/ 	.short	0x0100
        /*011e*/ 	.byte	0x08
	.zero		1


	//   ....[10]....
        /*0120*/ 	.word	0x000002f0
        /*0124*/ 	.word	0x000000ff
        /*0128*/ 	.word	0x00000028
        /*012c*/ 	.short	0x0100
        /*012e*/ 	.byte	0x08
	.zero		1


	//   ....[11]....
        /*0130*/ 	.word	0x00000300
        /*0134*/ 	.word	0x000000ff
        /*0138*/ 	.word	0x00000098
        /*013c*/ 	.short	0x0100
        /*013e*/ 	.byte	0x08
	.zero		1


	//   ....[12]....
        /*0140*/ 	.word	0x00000310
        /*0144*/ 	.word	0x000000ff
        /*0148*/ 	.word	0x00000030
        /*014c*/ 	.short	0x0100
        /*014e*/ 	.byte	0x08
	.zero		1


	//   ....[13]....
        /*0150*/ 	.word	0x00000320
        /*0154*/ 	.word	0x000000ff
        /*0158*/ 	.word	0x000000a0
        /*015c*/ 	.short	0x0100
        /*015e*/ 	.byte	0x08
	.zero		1


	//   ....[14]....
        /*0160*/ 	.word	0x00000330
        /*0164*/ 	.word	0x000000ff
        /*0168*/ 	.word	0x00000038
        /*016c*/ 	.short	0x0100
        /*016e*/ 	.byte	0x08
	.zero		1


	//   ....[15]....
        /*0170*/ 	.word	0x00000340
        /*0174*/ 	.word	0x000000ff
        /*0178*/ 	.word	0x000000a8
        /*017c*/ 	.short	0x0100
        /*017e*/ 	.byte	0x08
	.zero		1


	//   ....[16]....
        /*0180*/ 	.word	0x00000350
        /*0184*/ 	.word	0x000000ff
        /*0188*/ 	.word	0x00000040
        /*018c*/ 	.short	0x0100
        /*018e*/ 	.byte	0x08
	.zero		1


	//   ....[17]....
        /*0190*/ 	.word	0x00000360
        /*0194*/ 	.word	0x000000ff
        /*0198*/ 	.word	0x000000b0
        /*019c*/ 	.short	0x0100
        /*019e*/ 	.byte	0x08
	.zero		1


	//   ....[18]....
        /*01a0*/ 	.word	0x00000370
        /*01a4*/ 	.word	0x000000ff
        /*01a8*/ 	.word	0x00000048
        /*01ac*/ 	.short	0x0100
        /*01ae*/ 	.byte	0x08
	.zero		1


	//   ....[19]....
        /*01b0*/ 	.word	0x00000380
        /*01b4*/ 	.word	0x000000ff
        /*01b8*/ 	.word	0x000000b8
        /*01bc*/ 	.short	0x0100
        /*01be*/ 	.byte	0x08
	.zero		1


	//   ....[20]....
        /*01c0*/ 	.word	0x00000390
        /*01c4*/ 	.word	0x000000ff
        /*01c8*/ 	.word	0x00000050
        /*01cc*/ 	.short	0x0100
        /*01ce*/ 	.byte	0x08
	.zero		1


	//   ....[21]....
        /*01d0*/ 	.word	0x000003a0
        /*01d4*/ 	.word	0x000000ff
        /*01d8*/ 	.word	0x000000c0
        /*01dc*/ 	.short	0x0100
        /*01de*/ 	.byte	0x08
	.zero		1


	//   ....[22]....
        /*01e0*/ 	.word	0x000003b0
        /*01e4*/ 	.word	0x000000ff
        /*01e8*/ 	.word	0x00000058
        /*01ec*/ 	.short	0x0100
        /*01ee*/ 	.byte	0x08
	.zero		1


	//   ....[23]....
        /*01f0*/ 	.word	0x000003c0
        /*01f4*/ 	.word	0x000000ff
        /*01f8*/ 	.word	0x000000c8
        /*01fc*/ 	.short	0x0100
        /*01fe*/ 	.byte	0x08
	.zero		1


	//   ....[24]....
        /*0200*/ 	.word	0x000003d0
        /*0204*/ 	.word	0x000000ff
        /*0208*/ 	.word	0x00000060
        /*020c*/ 	.short	0x0100
        /*020e*/ 	.byte	0x08
	.zero		1


	//   ....[25]....
        /*0210*/ 	.word	0x000003e0
        /*0214*/ 	.word	0x000000ff
        /*0218*/ 	.word	0x000000d0
        /*021c*/ 	.short	0x0100
        /*021e*/ 	.byte	0x08
	.zero		1


	//   ....[26]....
        /*0220*/ 	.word	0x000003f0
        /*0224*/ 	.word	0x000000ff
        /*0228*/ 	.word	0x00000068
        /*022c*/ 	.short	0x0100
        /*022e*/ 	.byte	0x08
	.zero		1


	//   ....[27]....
        /*0230*/ 	.word	0x00000400
        /*0234*/ 	.word	0x000000ff
        /*0238*/ 	.word	0x000000d8
        /*023c*/ 	.short	0x0100
        /*023e*/ 	.byte	0x08
	.zero		1


	//   ....[28]....
        /*0240*/ 	.word	0x00000690
        /*0244*/ 	.word	0x000000ff
        /*0248*/ 	.word	0x000000f0
        /*024c*/ 	.short	0x0100
        /*024e*/ 	.byte	0x06
	.zero		1


	//   ....[29]....
        /*0250*/ 	.word	0x000006f0
        /*0254*/ 	.word	0x000000ff
        /*0258*/ 	.word	0x000000f8
        /*025c*/ 	.short	0x0100
        /*025e*/ 	.byte	0x06
	.zero		1


	//   ....[30]....
        /*0260*/ 	.word	0x00001340
        /*0264*/ 	.word	0x00000003
        /*0268*/ 	.word	0x00000000
        /*026c*/ 	.short	0x010a
        /*026e*/ 	.byte	0x3f
	.zero		1


	//   ....[31]....
        /*0270*/ 	.word	0x00001380
        /*0274*/ 	.word	0x00000003
        /*0278*/ 	.word	0x00000000
        /*027c*/ 	.short	0x010a
        /*027e*/ 	.byte	0x3f
	.zero		1


	//   ....[32]....
        /*0280*/ 	.word	0x00001cb0
        /*0284*/ 	.word	0x000000ff
        /*0288*/ 	.word	0x00000000
        /*028c*/ 	.short	0x010a
        /*028e*/ 	.byte	0x08
	.zero		1


	//   ....[33]....
        /*0290*/ 	.word	0x00001cf0
        /*0294*/ 	.word	0x000000ff
        /*0298*/ 	.word	0x00000000
        /*029c*/ 	.short	0x010a
        /*029e*/ 	.byte	0x08
	.zero		1


	//   ....[34]....
        /*02a0*/ 	.word	0x00002500
        /*02a4*/ 	.word	0x000000ff
        /*02a8*/ 	.word	0x00000000
        /*02ac*/ 	.short	0x0101
        /*02ae*/ 	.byte	0x08
	.zero		1


	//   ....[35]....
        /*02b0*/ 	.word	0x000026c0
        /*02b4*/ 	.word	0x00000000
        /*02b8*/ 	.word	0x00000000
        /*02bc*/ 	.short	0x0101
        /*02be*/ 	.byte	0x3f
	.zero		1


	//   ....[36]....
        /*02c0*/ 	.word	0x0000e5f0
        /*02c4*/ 	.word	0x0000000e
        /*02c8*/ 	.word	0x00000070
        /*02cc*/ 	.short	0x010a
        /*02ce*/ 	.byte	0x3f
	.zero		1


	//   ....[37]....
        /*02d0*/ 	.word	0x0000e980
        /*02d4*/ 	.word	0x00000006
        /*02d8*/ 	.word	0x000000f8
        /*02dc*/ 	.short	0x0101
        /*02de*/ 	.byte	0x3f
	.zero		1


	//   ....[38]....
        /*02e0*/ 	.word	0x0000f0f0
        /*02e4*/ 	.word	0x00000007
        /*02e8*/ 	.word	0x00000000
        /*02ec*/ 	.short	0x010a
        /*02ee*/ 	.byte	0x3f
	.zero		1


	//   ....[39]....
        /*02f0*/ 	.word	0x0000f170
        /*02f4*/ 	.word	0x00000008
        /*02f8*/ 	.word	0x00000000
        /*02fc*/ 	.short	0x010a
        /*02fe*/ 	.byte	0x3f
	.zero		1


	//   ....[40]....
        /*0300*/ 	.word	0x0000f200
        /*0304*/ 	.word	0x00000009
        /*0308*/ 	.word	0x00000000
        /*030c*/ 	.short	0x010a
        /*030e*/ 	.byte	0x3f
	.zero		1


	//   ....[41]....
        /*0310*/ 	.word	0x0000f290
        /*0314*/ 	.word	0x00000008
        /*0318*/ 	.word	0x00000000
        /*031c*/ 	.short	0x010a
        /*031e*/ 	.byte	0x3f
	.zero		1


	//   ....[42]....
        /*0320*/ 	.word	0x0000f320
        /*0324*/ 	.word	0x00000009
        /*0328*/ 	.word	0x00000000
        /*032c*/ 	.short	0x010a
        /*032e*/ 	.byte	0x3f
	.zero		1


	//   ....[43]....
        /*0330*/ 	.word	0x0000f3b0
        /*0334*/ 	.word	0x00000008
        /*0338*/ 	.word	0x00000000
        /*033c*/ 	.short	0x010a
        /*033e*/ 	.byte	0x3f
	.zero		1


	//   ....[44]....
        /*0340*/ 	.word	0x0000f440
        /*0344*/ 	.word	0x00000009
        /*0348*/ 	.word	0x00000000
        /*034c*/ 	.short	0x010a
        /*034e*/ 	.byte	0x3f
	.zero		1


	//   ....[45]....
        /*0350*/ 	.word	0x0000f4d0
        /*0354*/ 	.word	0x00000008
        /*0358*/ 	.word	0x00000000
        /*035c*/ 	.short	0x010a
        /*035e*/ 	.byte	0x3f
	.zero		1


	//   ....[46]....
        /*0360*/ 	.word	0x0000f560
        /*0364*/ 	.word	0x00000009
        /*0368*/ 	.word	0x00000000
        /*036c*/ 	.short	0x010a
        /*036e*/ 	.byte	0x3f
	.zero		1


	//   ....[47]....
        /*0370*/ 	.word	0x0000f5f0
        /*0374*/ 	.word	0x00000008
        /*0378*/ 	.word	0x00000000
        /*037c*/ 	.short	0x010a
        /*037e*/ 	.byte	0x3f
	.zero		1


	//   ....[48]....
        /*0380*/ 	.word	0x0000f680
        /*0384*/ 	.word	0x00000009
        /*0388*/ 	.word	0x00000000
        /*038c*/ 	.short	0x010a
        /*038e*/ 	.byte	0x3f
	.zero		1


	//   ....[49]....
        /*0390*/ 	.word	0x0000f710
        /*0394*/ 	.word	0x00000008
        /*0398*/ 	.word	0x00000000
        /*039c*/ 	.short	0x010a
        /*039e*/ 	.byte	0x3f
	.zero		1


	//   ....[50]....
        /*03a0*/ 	.word	0x0000f7a0
        /*03a4*/ 	.word	0x0000000b
        /*03a8*/ 	.word	0x00000000
        /*03ac*/ 	.short	0x010a
        /*03ae*/ 	.byte	0x3f
	.zero		1


	//   ....[51]....
        /*03b0*/ 	.word	0x0000f830
        /*03b4*/ 	.word	0x00000003
        /*03b8*/ 	.word	0x00000000
        /*03bc*/ 	.short	0x010a
        /*03be*/ 	.byte	0x3f
	.zero		1


	//   ....[52]....
        /*03c0*/ 	.word	0x0000f890
        /*03c4*/ 	.word	0x00000003
        /*03c8*/ 	.word	0x00000000
        /*03cc*/ 	.short	0x010a
        /*03ce*/ 	.byte	0x3f
	.zero		1


	//   ....[53]....
        /*03d0*/ 	.word	0x0000f8f0
        /*03d4*/ 	.word	0x00000005
        /*03d8*/ 	.word	0x00000000
        /*03dc*/ 	.short	0x010a
        /*03de*/ 	.byte	0x3f
	.zero		1


	//   ....[54]....
        /*03e0*/ 	.word	0x0000f9c0
        /*03e4*/ 	.word	0x0000000e
        /*03e8*/ 	.word	0x00000070
        /*03ec*/ 	.short	0x010a
        /*03ee*/ 	.byte	0x3f
	.zero		1


	//   ....[55]....
        /*03f0*/ 	.word	0x0000fa90
        /*03f4*/ 	.word	0x00000007
        /*03f8*/ 	.word	0x00000000
        /*03fc*/ 	.short	0x010a
        /*03fe*/ 	.byte	0x3f
	.zero		1


	//   ....[56]....
        /*0400*/ 	.word	0x0000fae0
        /*0404*/ 	.word	0x00000008
        /*0408*/ 	.word	0x00000000
        /*040c*/ 	.short	0x010a
        /*040e*/ 	.byte	0x3f
	.zero		1


	//   ....[57]....
        /*0410*/ 	.word	0x0000fb30
        /*0414*/ 	.word	0x00000009
        /*0418*/ 	.word	0x00000000
        /*041c*/ 	.short	0x010a
        /*041e*/ 	.byte	0x3f
	.zero		1


	//   ....[58]....
        /*0420*/ 	.word	0x0000fb80
        /*0424*/ 	.word	0x00000008
        /*0428*/ 	.word	0x00000000
        /*042c*/ 	.short	0x010a
        /*042e*/ 	.byte	0x3f
	.zero		1


	//   ....[59]....
        /*0430*/ 	.word	0x0000fbd0
        /*0434*/ 	.word	0x00000009
        /*0438*/ 	.word	0x00000000
        /*043c*/ 	.short	0x010a
        /*043e*/ 	.byte	0x3f
	.zero		1


	//   ....[60]....
        /*0440*/ 	.word	0x0000fc20
        /*0444*/ 	.word	0x00000008
        /*0448*/ 	.word	0x00000000
        /*044c*/ 	.short	0x010a
        /*044e*/ 	.byte	0x3f
	.zero		1


	//   ....[61]....
        /*0450*/ 	.word	0x0000fc70
        /*0454*/ 	.word	0x00000009
        /*0458*/ 	.word	0x00000000
        /*045c*/ 	.short	0x010a
        /*045e*/ 	.byte	0x3f
	.zero		1


	//   ....[62]....
        /*0460*/ 	.word	0x0000fcc0
        /*0464*/ 	.word	0x00000008
        /*0468*/ 	.word	0x00000000
        /*046c*/ 	.short	0x010a
        /*046e*/ 	.byte	0x3f
	.zero		1


	//   ....[63]....
        /*0470*/ 	.word	0x0000fd10
        /*0474*/ 	.word	0x00000009
        /*0478*/ 	.word	0x00000000
        /*047c*/ 	.short	0x010a
        /*047e*/ 	.byte	0x3f
	.zero		1


	//   ....[64]....
        /*0480*/ 	.word	0x0000fd60
        /*0484*/ 	.word	0x00000008
        /*0488*/ 	.word	0x00000000
        /*048c*/ 	.short	0x010a
        /*048e*/ 	.byte	0x3f
	.zero		1


	//   ....[65]....
        /*0490*/ 	.word	0x0000fdb0
        /*0494*/ 	.word	0x00000009
        /*0498*/ 	.word	0x00000000
        /*049c*/ 	.short	0x010a
        /*049e*/ 	.byte	0x3f
	.zero		1


	//   ....[66]....
        /*04a0*/ 	.word	0x0000fe00
        /*04a4*/ 	.word	0x00000008
        /*04a8*/ 	.word	0x00000000
        /*04ac*/ 	.short	0x010a
        /*04ae*/ 	.byte	0x3f
	.zero		1


	//   ....[67]....
        /*04b0*/ 	.word	0x0000fe50
        /*04b4*/ 	.word	0x0000000b
        /*04b8*/ 	.word	0x00000000
        /*04bc*/ 	.short	0x010a
        /*04be*/ 	.byte	0x3f
	.zero		1


	//----- nvinfo : EIATTR_NUM_MBARRIERS
	.align		4
.L_35:
        /*04c0*/ 	.byte	0x03, 0x38
        /*04c2*/ 	.short	0x001e


	//----- nvinfo : EIATTR_EXIT_INSTR_OFFSETS
	.align		4
        /*04c4*/ 	.byte	0x04, 0x1c
        /*04c6*/ 	.short	(.L_37 - .L_36)


	//   ....[0]....
.L_36:
        /*04c8*/ 	.word	0x00000740


	//   ....[1]....
        /*04cc*/ 	.word	0x00001020


	//   ....[2]....
        /*04d0*/ 	.word	0x0000dc20


	//   ....[3]....
        /*04d4*/ 	.word	0x0000e280


	//   ....[4]....
        /*04d8*/ 	.word	0x0000f880


	//----- nvinfo : EIATTR_MAX_THREADS
	.align		4
.L_37:
        /*04dc*/ 	.byte	0x04, 0x05
        /*04de*/ 	.short	(.L_39 - .L_38)
.L_38:
        /*04e0*/ 	.word	0x00000180
        /*04e4*/ 	.word	0x00000001
        /*04e8*/ 	.word	0x00000001


	//----- nvinfo : EIATTR_CRS_STACK_SIZE
	.align		4
.L_39:
        /*04ec*/ 	.byte	0x04, 0x1e
        /*04ee*/ 	.short	(.L_41 - .L_40)
.L_40:
        /*04f0*/ 	.word	0x00000000


	//----- nvinfo : EIATTR_CBANK_PARAM_SIZE
	.align		4
.L_41:
        /*04f4*/ 	.byte	0x03, 0x19
        /*04f6*/ 	.short	0x0470


	//----- nvinfo : EIATTR_PARAM_CBANK
	.align		4
        /*04f8*/ 	.byte	0x04, 0x0a
        /*04fa*/ 	.short	(.L_43 - .L_42)
	.align		4
.L_42:
        /*04fc*/ 	.word	index@(.nv.constant0._ZN7cutlass13device_kernelINS_4gemm6kernel13GemmUniversalIN4cute5tupleIJiiiiEEENS1_10collective13CollectiveMmaINS1_34MainloopSm90TmaGmmaWarpSpecializedILi14ENS5_IJNS4_1CILi1EEESB_SB_EEENS1_35KernelTmaWarpSpecializedCooperativeEEENS5_IJNSA_ILi384EEENSA_ILi112EEENSA_ILi16EEEEEENS_6half_tENS5_IJlSB_lEEESJ_SK_NS4_8TiledMMAINS4_8MMA_AtomIJNS4_4SM904GMMA25MMA_64x16x16_F32F16F16_SSILNSO_5MajorE0ELSQ_0ELNSO_7ScaleInE1ELSR_1EEEEEENS4_6LayoutINS5_IJNSA_ILi2EEESB_SB_EEENS5_IJSB_NSA_ILi0EEESX_EEEEENS5_IJNS4_10UnderscoreES10_S10_EEEEENS4_13SM90_TMA_LOADENS4_14ComposedLayoutINS4_7SwizzleILi1ELi4ELi3EEENS4_18smem_ptr_flag_bitsILi16EEENSU_INS5_IJNSA_ILi8EEESH_EEENS5_IJSH_SB_EEEEEEEvNS4_8identityES13_S1D_vS1E_EENS_8epilogue10collective6detail29Sm90TmaWarpSpecializedAdapterINS1H_15DefaultEpilogueISJ_SK_SK_NS1G_6thread17LinearCombinationISJ_Li1EffLNS1L_9ScaleType4KindE0ELNS_15FloatRoundStyleE2ESJ_EENS1_15EpilogueDefaultEEEEEvvEEEEvNT_6ParamsE)
        /*0500*/ 	.short	0x0210
        /*0502*/ 	.short	0x0470


	//----- nvinfo : EIATTR_SW_WAR
	.align		4
.L_43:
        /*0504*/ 	.byte	0x04, 0x36
        /*0506*/ 	.short	(.L_45 - .L_44)
.L_44:
        /*0508*/ 	.word	0x00000008
.L_45:


//--------------------- .nv.callgraph             --------------------------
	.section	.nv.callgraph,"",@"SHT_CUDA_CALLGRAPH"
	.align	4
	.sectionentsize	8
	.align		4
        /*0000*/ 	.word	0x00000000
	.align		4
        /*0004*/ 	.word	0xffffffff
	.align		4
        /*0008*/ 	.word	index@(_ZN7cutlass13device_kernelINS_4gemm6kernel13GemmUniversalIN4cute5tupleIJiiiiEEENS1_10collective13CollectiveMmaINS1_34MainloopSm90TmaGmmaWarpSpecializedILi14ENS5_IJNS4_1CILi1EEESB_SB_EEENS1_35KernelTmaWarpSpecializedCooperativeEEENS5_IJNSA_ILi384EEENSA_ILi112EEENSA_ILi16EEEEEENS_6half_tENS5_IJlSB_lEEESJ_SK_NS4_8TiledMMAINS4_8MMA_AtomIJNS4_4SM904GMMA25MMA_64x16x16_F32F16F16_SSILNSO_5MajorE0ELSQ_0ELNSO_7ScaleInE1ELSR_1EEEEEENS4_6LayoutINS5_IJNSA_ILi2EEESB_SB_EEENS5_IJSB_NSA_ILi0EEESX_EEEEENS5_IJNS4_10UnderscoreES10_S10_EEEEENS4_13SM90_TMA_LOADENS4_14ComposedLayoutINS4_7SwizzleILi1ELi4ELi3EEENS4_18smem_ptr_flag_bitsILi16EEENSU_INS5_IJNSA_ILi8EEESH_EEENS5_IJSH_SB_EEEEEEEvNS4_8identityES13_S1D_vS1E_EENS_8epilogue10collective6detail29Sm90TmaWarpSpecializedAdapterINS1H_15DefaultEpilogueISJ_SK_SK_NS1G_6thread17LinearCombinationISJ_Li1EffLNS1L_9ScaleType4KindE0ELNS_15FloatRoundStyleE2ESJ_EENS1_15EpilogueDefaultEEEEEvvEEEEvNT_6ParamsE)
	.align		4
        /*000c*/ 	.word	index@(__assertfail)
	.align		4
        /*0010*/ 	.word	0x00000000
	.align		4
        /*0014*/ 	.word	0xfffffffe
	.align		4
        /*0018*/ 	.word	0x00000000
	.align		4
        /*001c*/ 	.word	0xfffffffd
	.align		4
        /*0020*/ 	.word	0x00000000
	.align		4
        /*0024*/ 	.word	0xfffffffc


//--------------------- .nv.constant4             --------------------------
	.section	.nv.constant4,"a",@progbits
	.align	8
	.align		8
.nv.constant4:
        /*0000*/ 	.dword	__assertfail
	.align		8
        /*0008*/ 	.dword	__unnamed_1
	.align		8
        /*0010*/ 	.dword	_ZN39_INTERNAL_0710e439_4_k_cu_961d749b_67494cuda3std3__45__cpo5beginE
	.align		8
        /*0018*/ 	.dword	_ZN39_INTERNAL_0710e439_4_k_cu_961d749b_67494cuda3std3__45__cpo3endE
	.align		8
        /*0020*/ 	.dword	_ZN39_INTERNAL_0710e439_4_k_cu_961d749b_67494cuda3std3__45__cpo6cbeginE
	.align		8
        /*0028*/ 	.dword	_ZN39_INTERNAL_0710e439_4_k_cu_961d749b_67494cuda3std3__45__cpo4cendE
	.align		8
        /*0030*/ 	.dword	_ZN39_INTERNAL_0710e439_4_k_cu_961d749b_67494cuda3std3__441_GLOBAL__N__0710e439_4_k_cu_961d749b_67496ignoreE
	.align		8
        /*0038*/ 	.dword	_ZN39_INTERNAL_0710e439_4_k_cu_961d749b_67494cuda3std3__419piecewise_constructE
	.align		8
        /*0040*/ 	.dword	_ZN39_INTERNAL_0710e439_4_k_cu_961d749b_67494cuda3std3__48in_placeE
	.align		8
        /*0048*/ 	.dword	_ZN39_INTERNAL_0710e439_4_k_cu_961d749b_67494cuda3std6ranges3__45__cpo4swapE
	.align		8
        /*0050*/ 	.dword	_ZN39_INTERNAL_0710e439_4_k_cu_961d749b_67494cuda3std6ranges3__45__cpo9iter_moveE
	.align		8
        /*0058*/ 	.dword	_ZN39_INTERNAL_0710e439_4_k_cu_961d749b_67494cute7productE
	.align		8
        /*0060*/ 	.dword	_ZN39_INTERNAL_0710e439_4_k_cu_961d749b_67494cute1_E
	.align		8
        /*0068*/ 	.dword	$str$22
	.align		8
        /*0070*/ 	.dword	$str$23


//--------------------- .text._ZN7cutlass13device_kernelINS_4gemm6kernel13GemmUniversalIN4cute5tupleIJiiiiEEENS1_10collective13CollectiveMmaINS1_34MainloopSm90TmaGmmaWarpSpecializedILi14ENS5_IJNS4_1CILi1EEESB_SB_EEENS1_35KernelTmaWarpSpecializedCooperativeEEENS5_IJNSA_ILi384EEENSA_ILi112EEENSA_ILi16EEEEEENS_6half_tENS5_IJlSB_lEEESJ_SK_NS4_8TiledMMAINS4_8MMA_AtomIJNS4_4SM904GMMA25MMA_64x16x16_F32F16F16_SSILNSO_5MajorE0ELSQ_0ELNSO_7ScaleInE1ELSR_1EEEEEENS4_6LayoutINS5_IJNSA_ILi2EEESB_SB_EEENS5_IJSB_NSA_ILi0EEESX_EEEEENS5_IJNS4_10UnderscoreES10_S10_EEEEENS4_13SM90_TMA_LOADENS4_14ComposedLayoutINS4_7SwizzleILi1ELi4ELi3EEENS4_18smem_ptr_flag_bitsILi16EEENSU_INS5_IJNSA_ILi8EEESH_EEENS5_IJSH_SB_EEEEEEEvNS4_8identityES13_S1D_vS1E_EENS_8epilogue10collective6detail29Sm90TmaWarpSpecializedAdapterINS1H_15DefaultEpilogueISJ_SK_SK_NS1G_6thread17LinearCombinationISJ_Li1EffLNS1L_9ScaleType4KindE0ELNS_15FloatRoundStyleE2ESJ_EENS1_15EpilogueDefaultEEEEEvvEEEEvNT_6ParamsE --------------------------
	.section	.text._ZN7cutlass13device_kernelINS_4gemm6kernel13GemmUniversalIN4cute5tupleIJiiiiEEENS1_10collective13CollectiveMmaINS1_34MainloopSm90TmaGmmaWarpSpecializedILi14ENS5_IJNS4_1CILi1EEESB_SB_EEENS1_35KernelTmaWarpSpecializedCooperativeEEENS5_IJNSA_ILi384EEENSA_ILi112EEENSA_ILi16EEEEEENS_6half_tENS5_IJlSB_lEEESJ_SK_NS4_8TiledMMAINS4_8MMA_AtomIJNS4_4SM904GMMA25MMA_64x16x16_F32F16F16_SSILNSO_5MajorE0ELSQ_0ELNSO_7ScaleInE1ELSR_1EEEEEENS4_6LayoutINS5_IJNSA_ILi2EEESB_SB_EEENS5_IJSB_NSA_ILi0EEESX_EEEEENS5_IJNS4_10UnderscoreES10_S10_EEEEENS4_13SM90_TMA_LOADENS4_14ComposedLayoutINS4_7SwizzleILi1ELi4ELi3EEENS4_18smem_ptr_flag_bitsILi16EEENSU_INS5_IJNSA_ILi8EEESH_EEENS5_IJSH_SB_EEEEEEEvNS4_8identityES13_S1D_vS1E_EENS_8epilogue10collective6detail29Sm90TmaWarpSpecializedAdapterINS1H_15DefaultEpilogueISJ_SK_SK_NS1G_6thread17LinearCombinationISJ_Li1EffLNS1L_9ScaleType4KindE0ELNS_15FloatRoundStyleE2ESJ_EENS1_15EpilogueDefaultEEEEEvvEEEEvNT_6ParamsE,"ax",@progbits
	.align	128
.text._ZN7cutlass13device_kernelINS_4gemm6kernel13GemmUniversalIN4cute5tupleIJiiiiEEENS1_10collective13CollectiveMmaINS1_34MainloopSm90TmaGmmaWarpSpecializedILi14ENS5_IJNS4_1CILi1EEESB_SB_EEENS1_35KernelTmaWarpSpecializedCooperativeEEENS5_IJNSA_ILi384EEENSA_ILi112EEENSA_ILi16EEEEEENS_6half_tENS5_IJlSB_lEEESJ_SK_NS4_8TiledMMAINS4_8MMA_AtomIJNS4_4SM904GMMA25MMA_64x16x16_F32F16F16_SSILNSO_5MajorE0ELSQ_0ELNSO_7ScaleInE1ELSR_1EEEEEENS4_6LayoutINS5_IJNSA_ILi2EEESB_SB_EEENS5_IJSB_NSA_ILi0EEESX_EEEEENS5_IJNS4_10UnderscoreES10_S10_EEEEENS4_13SM90_TMA_LOADENS4_14ComposedLayoutINS4_7SwizzleILi1ELi4ELi3EEENS4_18smem_ptr_flag_bitsILi16EEENSU_INS5_IJNSA_ILi8EEESH_EEENS5_IJSH_SB_EEEEEEEvNS4_8identityES13_S1D_vS1E_EENS_8epilogue10collective6detail29Sm90TmaWarpSpecializedAdapterINS1H_15DefaultEpilogueISJ_SK_SK_NS1G_6thread17LinearCombinationISJ_Li1EffLNS1L_9ScaleType4KindE0ELNS_15FloatRoundStyleE2ESJ_EENS1_15EpilogueDefaultEEEEEvvEEEEvNT_6ParamsE:
        .type           _ZN7cutlass13device_kernelINS_4gemm6kernel13GemmUniversalIN4cute5tupleIJiiiiEEENS1_10collective13CollectiveMmaINS1_34MainloopSm90TmaGmmaWarpSpecializedILi14ENS5_IJNS4_1CILi1EEESB_SB_EEENS1_35KernelTmaWarpSpecializedCooperativeEEENS5_IJNSA_ILi384EEENSA_ILi112EEENSA_ILi16EEEEEENS_6half_tENS5_IJlSB_lEEESJ_SK_NS4_8TiledMMAINS4_8MMA_AtomIJNS4_4SM904GMMA25MMA_64x16x16_F32F16F16_SSILNSO_5MajorE0ELSQ_0ELNSO_7ScaleInE1ELSR_1EEEEEENS4_6LayoutINS5_IJNSA_ILi2EEESB_SB_EEENS5_IJSB_NSA_ILi0EEESX_EEEEENS5_IJNS4_10UnderscoreES10_S10_EEEEENS4_13SM90_TMA_LOADENS4_14ComposedLayoutINS4_7SwizzleILi1ELi4ELi3EEENS4_18smem_ptr_flag_bitsILi16EEENSU_INS5_IJNSA_ILi8EEESH_EEENS5_IJSH_SB_EEEEEEEvNS4_8identityES13_S1D_vS1E_EENS_8epilogue10collective6detail29Sm90TmaWarpSpecializedAdapterINS1H_15DefaultEpilogueISJ_SK_SK_NS1G_6thread17LinearCombinationISJ_Li1EffLNS1L_9ScaleType4KindE0ELNS_15FloatRoundStyleE2ESJ_EENS1_15EpilogueDefaultEEEEEvvEEEEvNT_6ParamsE,@function
        .size           _ZN7cutlass13device_kernelINS_4gemm6kernel13GemmUniversalIN4cute5tupleIJiiiiEEENS1_10collective13CollectiveMmaINS1_34MainloopSm90TmaGmmaWarpSpecializedILi14ENS5_IJNS4_1CILi1EEESB_SB_EEENS1_35KernelTmaWarpSpecializedCooperativeEEENS5_IJNSA_ILi384EEENSA_ILi112EEENSA_ILi16EEEEEENS_6half_tENS5_IJlSB_lEEESJ_SK_NS4_8TiledMMAINS4_8MMA_AtomIJNS4_4SM904GMMA25MMA_64x16x16_F32F16F16_SSILNSO_5MajorE0ELSQ_0ELNSO_7ScaleInE1ELSR_1EEEEEENS4_6LayoutINS5_IJNSA_ILi2EEESB_SB_EEENS5_IJSB_NSA_ILi0EEESX_EEEEENS5_IJNS4_10UnderscoreES10_S10_EEEEENS4_13SM90_TMA_LOADENS4_14ComposedLayoutINS4_7SwizzleILi1ELi4ELi3EEENS4_18smem_ptr_flag_bitsILi16EEENSU_INS5_IJNSA_ILi8EEESH_EEENS5_IJSH_SB_EEEEEEEvNS4_8identityES13_S1D_vS1E_EENS_8epilogue10collective6detail29Sm90TmaWarpSpecializedAdapterINS1H_15DefaultEpilogueISJ_SK_SK_NS1G_6thread17LinearCombinationISJ_Li1EffLNS1L_9ScaleType4KindE0ELNS_15FloatRoundStyleE2ESJ_EENS1_15EpilogueDefaultEEEEEvvEEEEvNT_6ParamsE,(.L_x_417 - _ZN7cutlass13device_kernelINS_4gemm6kernel13GemmUniversalIN4cute5tupleIJiiiiEEENS1_10collective13CollectiveMmaINS1_34MainloopSm90TmaGmmaWarpSpecializedILi14ENS5_IJNS4_1CILi1EEESB_SB_EEENS1_35KernelTmaWarpSpecializedCooperativeEEENS5_IJNSA_ILi384EEENSA_ILi112EEENSA_ILi16EEEEEENS_6half_tENS5_IJlSB_lEEESJ_SK_NS4_8TiledMMAINS4_8MMA_AtomIJNS4_4SM904GMMA25MMA_64x16x16_F32F16F16_SSILNSO_5MajorE0ELSQ_0ELNSO_7ScaleInE1ELSR_1EEEEEENS4_6LayoutINS5_IJNSA_ILi2EEESB_SB_EEENS5_IJSB_NSA_ILi0EEESX_EEEEENS5_IJNS4_10UnderscoreES10_S10_EEEEENS4_13SM90_TMA_LOADENS4_14ComposedLayoutINS4_7SwizzleILi1ELi4ELi3EEENS4_18smem_ptr_flag_bitsILi16EEENSU_INS5_IJNSA_ILi8EEESH_EEENS5_IJSH_SB_EEEEEEEvNS4_8identityES13_S1D_vS1E_EENS_8epilogue10collective6detail29Sm90TmaWarpSpecializedAdapterINS1H_15DefaultEpilogueISJ_SK_SK_NS1G_6thread17LinearCombinationISJ_Li1EffLNS1L_9ScaleType4KindE0ELNS_15FloatRoundStyleE2ESJ_EENS1_15EpilogueDefaultEEEEEvvEEEEvNT_6ParamsE)
        .other          _ZN7cutlass13device_kernelINS_4gemm6kernel13GemmUniversalIN4cute5tupleIJiiiiEEENS1_10collective13CollectiveMmaINS1_34MainloopSm90TmaGmmaWarpSpecializedILi14ENS5_IJNS4_1CILi1EEESB_SB_EEENS1_35KernelTmaWarpSpecializedCooperativeEEENS5_IJNSA_ILi384EEENSA_ILi112EEENSA_ILi16EEEEEENS_6half_tENS5_IJlSB_lEEESJ_SK_NS4_8TiledMMAINS4_8MMA_AtomIJNS4_4SM904GMMA25MMA_64x16x16_F32F16F16_SSILNSO_5MajorE0ELSQ_0ELNSO_7ScaleInE1ELSR_1EEEEEENS4_6LayoutINS5_IJNSA_ILi2EEESB_SB_EEENS5_IJSB_NSA_ILi0EEESX_EEEEENS5_IJNS4_10UnderscoreES10_S10_EEEEENS4_13SM90_TMA_LOADENS4_14ComposedLayoutINS4_7SwizzleILi1ELi4ELi3EEENS4_18smem_ptr_flag_bitsILi16EEENSU_INS5_IJNSA_ILi8EEESH_EEENS5_IJSH_SB_EEEEEEEvNS4_8identityES13_S1D_vS1E_EENS_8epilogue10collective6detail29Sm90TmaWarpSpecializedAdapterINS1H_15DefaultEpilogueISJ_SK_SK_NS1G_6thread17LinearCombinationISJ_Li1EffLNS1L_9ScaleType4KindE0ELNS_15FloatRoundStyleE2ESJ_EENS1_15EpilogueDefaultEEEEEvvEEEEvNT_6ParamsE,@"STO_CUDA_ENTRY STV_DEFAULT"
_ZN7cutlass13device_kernelINS_4gemm6kernel13GemmUniversalIN4cute5tupleIJiiiiEEENS1_10collective13CollectiveMmaINS1_34MainloopSm90TmaGmmaWarpSpecializedILi14ENS5_IJNS4_1CILi1EEESB_SB_EEENS1_35KernelTmaWarpSpecializedCooperativeEEENS5_IJNSA_ILi384EEENSA_ILi112EEENSA_ILi16EEEEEENS_6half_tENS5_IJlSB_lEEESJ_SK_NS4_8TiledMMAINS4_8MMA_AtomIJNS4_4SM904GMMA25MMA_64x16x16_F32F16F16_SSILNSO_5MajorE0ELSQ_0ELNSO_7ScaleInE1ELSR_1EEEEEENS4_6LayoutINS5_IJNSA_ILi2EEESB_SB_EEENS5_IJSB_NSA_ILi0EEESX_EEEEENS5_IJNS4_10UnderscoreES10_S10_EEEEENS4_13SM90_TMA_LOADENS4_14ComposedLayoutINS4_7SwizzleILi1ELi4ELi3EEENS4_18smem_ptr_flag_bitsILi16EEENSU_INS5_IJNSA_ILi8EEESH_EEENS5_IJSH_SB_EEEEEEEvNS4_8identityES13_S1D_vS1E_EENS_8epilogue10collective6detail29Sm90TmaWarpSpecializedAdapterINS1H_15DefaultEpilogueISJ_SK_SK_NS1G_6thread17LinearCombinationISJ_Li1EffLNS1L_9ScaleType4KindE0ELNS_15FloatRoundStyleE2ESJ_EENS1_15EpilogueDefaultEEEEEvvEEEEvNT_6ParamsE:
[----:B------:R-:W0:Y:S01]  /*0000*/  LDC R1, c[0x0][0x28] ;  /* 0x00000a00ff017b82 */ /* 0x000e220000000800 */
[----:B------:R-:W1:Y:S01]  /*0010*/  S2R R3, SR_TID.X ;  /* 0x0000000000037919 */ /* 0x000e620000002100 */
[----:B------:R-:W-:Y:S01]  /*0020*/  ELECT P0, URZ, PT ;  /* 0x00000000003f782f */ /* 0x000fe20003800000 */
[----:B------:R-:W-:Y:S01]  /*0030*/  BSSY B0, `(.L_x_0) ;  /* 0x000000f000007945 */ /* 0x000fe20003800000 */
[--C-:B-1----:R-:W-:Y:S02]  /*0040*/  SHF.R.U32.HI R0, RZ, 0x5, R3.reuse ;  /* 0x00000005ff007819 */ /* 0x102fe40000011603 */
[----:B------:R-:W-:-:S03]  /*0050*/  SHF.R.U32.HI R3, RZ, 0x7, R3 ;  /* 0x00000007ff037819 */ /* 0x000fc60000011603 */
[----:B------:R-:W1:Y:S04]  /*0060*/  SHFL.IDX PT, R2, R0, RZ, 0x1f ;  /* 0x00001fff00027589 */ /* 0x000e6800000e0000 */
[----:B------:R2:W3:Y:S01]  /*0070*/  SHFL.IDX PT, R8, R3, RZ, 0x1f ;  /* 0x00001fff03087589 */ /* 0x0004e200000e0000 */
[----:B-1----:R-:W-:-:S13]  /*0080*/  ISETP.NE.OR P0, PT, R2, RZ, !P0 ;  /* 0x000000ff0200720c */ /* 0x002fda0004705670 */
[----:B0-23--:R-:W-:Y:S05]  /*0090*/  @P0 BRA `(.L_x_1) ;  /* 0x0000000000200947 */ /* 0x00dfea0003800000 */
[----:B------:R-:W-:Y:S02]  /*00a0*/  ULDC.64 UR4, c[0x0][0x198] ;  /* 0x0000660000047ab9 */ /* 0x000fe40000000a00 */
[----:B------:R-:W-:Y:S02]  /*00b0*/  UIADD3 UR6, UP0, UR4, 0xf0, URZ ;  /* 0x000000f004067890 */ /* 0x000fe4000ff1e03f */
[----:B------:R-:W-:Y:S02]  /*00c0*/  UIADD3 UR4, UP1, UR4, 0x1f0, URZ ;  /* 0x000001f004047890 */ /* 0x000fe4000ff3e03f */
[----:B------:R-:W-:Y:S02]  /*00d0*/  UIADD3.X UR7, URZ, UR5, URZ, UP0, !UPT ;  /* 0x000000053f077290 */ /* 0x000fe400087fe43f */
[----:B------:R-:W-:-:S07]  /*00e0*/  UIADD3.X UR5, URZ, UR5, URZ, UP1, !UPT ;  /* 0x000000053f057290 */ /* 0x000fce0008ffe43f */
[----:B------:R0:W-:Y:S02]  /*00f0*/  UTMACCTL.PF [UR6] ;  /* 0x00000000060079b9 */ /* 0x0001e40008040000 */
[----:B------:R0:W-:Y:S02]  /*0100*/  UTMACCTL.PF [UR4] ;  /* 0x00000000040079b9 */ /* 0x0001e40008040000 */
[----:B0-----:R-:W-:Y:S01]  /*0110*/  NOP ;  /* 0x0000000000007918 */ /* 0x001fe20000000000 */
.L_x_1:
[----:B------:R-:W-:Y:S05]  /*0120*/  BSYNC B0 ;  /* 0x0000000000007941 */ /* 0x000fea0003800000 */
.L_x_0:
[----:B------:R-:W0:Y:S02]  /*0130*/  SHFL.IDX PT, R3, R0, RZ, 0x1f ;  /* 0x00001fff00037589 */ /* 0x000e2400000e0000 */
[----:B0-----:R-:W-:-:S13]  /*0140*/  ISETP.NE.AND P0, PT, R3, RZ, PT ;  /* 0x000000ff0300720c */ /* 0x001fda0003f05270 */
[----:B------:R-:W-:Y:S05]  /*0150*/  @P0 BRA `(.L_x_2) ;  /* 0x0000000000b40947 */ /* 0x000fea0003800000 */
[----:B------:R-:W-:Y:S01]  /*0160*/  ELECT P0, URZ, PT ;  /* 0x00000000003f782f */ /* 0x000fe20003800000 */
[----:B------:R-:W-:-:S12]  /*0170*/  BSSY B0, `(.L_x_2) ;  /* 0x000002b000007945 */ /* 0x000fd80003800000 */
[----:B------:R-:W-:Y:S05]  /*0180*/  @!P0 BRA `(.L_x_3) ;  /* 0x0000000000a48947 */ /* 0x000fea0003800000 */
[----:B------:R-:W0:Y:S01]  /*0190*/  S2UR UR8, SR_CgaCtaId ;  /* 0x00000000000879c3 */ /* 0x000e220000008800 */
[----:B------:R-:W-:Y:S01]  /*01a0*/  UMOV UR4, 0x400 ;  /* 0x0000040000047882 */ /* 0x000fe20000000000 */
[----:B------:R-:W-:Y:S01]  /*01b0*/  UMOV UR5, 0x1 ;  /* 0x0000000100057882 */ /* 0x000fe20000000000 */
[----:B------:R-:W-:Y:S02]  /*01c0*/  UMOV UR6, 0x100 ;  /* 0x0000010000067882 */ /* 0x000fe40000000000 */
[----:B------:R-:W-:-:S04]  /*01d0*/  UIADD3 UR6, -UR6, 0x100000, URZ ;  /* 0x0010000006067890 */ /* 0x000fc8000fffe13f */
[----:B------:R-:W-:Y:S02]  /*01e0*/  USHF.L.U32 UR7, UR6, 0xb, URZ ;  /* 0x0000000b06077899 */ /* 0x000fe4000800063f */
[----:B------:R-:W-:Y:S02]  /*01f0*/  USHF.L.U32 UR6, UR6, 0x1, URZ ;  /* 0x0000000106067899 */ /* 0x000fe4000800063f */
[----:B0-----:R-:W-:Y:S02]  /*0200*/  ULEA UR8, UR8, UR4, 0x18 ;  /* 0x0000000408087291 */ /* 0x001fe4000f8ec03f */
[----:B------:R-:W-:-:S04]  /*0210*/  UIADD3 UR4, -UR5, 0x100000, URZ ;  /* 0x0010000005047890 */ /* 0x000fc8000fffe13f */
[----:B------:R-:W-:Y:S02]  /*0220*/  USHF.L.U32 UR5, UR4, 0xb, URZ ;  /* 0x0000000b04057899 */ /* 0x000fe4000800063f */
[----:B------:R-:W-:Y:S01]  /*0230*/  USHF.L.U32 UR4, UR4, 0x1, URZ ;  /* 0x0000000104047899 */ /* 0x000fe2000800063f */
[----:B------:R-:W0:Y:S11]  /*0240*/  FENCE.VIEW.ASYNC.S ;  /* 0x00000000000073c6 */ /* 0x000e360000000000 */
[----:B0-----:R0:W1:Y:S01]  /*0250*/  SYNCS.EXCH.64 URZ, [UR8], UR4 ;  /* 0x00000004083f75b2 */ /* 0x0010620008000100 */
[----:B------:R0:W2:Y:S01]  /*0260*/  SYNCS.EXCH.64 URZ, [UR8+0x70], UR6 ;  /* 0x00007006083f75b2 */ /* 0x0000a20008000100 */
[----:B------:R0:W3:Y:S01]  /*0270*/  SYNCS.EXCH.64 URZ, [UR8+0x8], UR4 ;  /* 0x00000804083f75b2 */ /* 0x0000e20008000100 */
[----:B------:R0:W4:Y:S01]  /*0280*/  SYNCS.EXCH.64 URZ, [UR8+0x78], UR6 ;  /* 0x00007806083f75b2 */ /* 0x0001220008000100 */
[----:B------:R0:W0:Y:S01]  /*0290*/  SYNCS.EXCH.64 URZ, [UR8+0x10], UR4 ;  /* 0x00001004083f75b2 */ /* 0x0000220008000100 */
        /* <DEDUP_REMOVED lines=23> */
[----:B-1234-:R-:W-:Y:S01]  /*0410*/  NOP ;  /* 0x0000000000007918 */ /* 0x01efe20000000000 */
.L_x_3:
[----:B0-----:R-:W-:Y:S05]  /*0420*/  BSYNC B0 ;  /* 0x0000000000007941 */ /* 0x001fea0003800000 */
.L_x_2:
[----:B------:R-:W0:Y:S01]  /*0430*/  SHFL.IDX PT, R0, R0, RZ, 0x1f ;  /* 0x00001fff00007589 */ /* 0x000e2200000e0000 */
[----:B------:R-:W-:Y:S01]  /*0440*/  ELECT P0, URZ, PT ;  /* 0x00000000003f782f */ /* 0x000fe20003800000 */
[----:B------:R-:W1:Y:S01]  /*0450*/  LDC R4, c[0x0][0x65c] ;  /* 0x00019700ff047b82 */ /* 0x000e620000000800 */
[----:B------:R-:W-:Y:S01]  /*0460*/  SHF.R.S32.HI R5, RZ, 0x1f, R2 ;  /* 0x0000001fff057819 */ /* 0x000fe20000011402 */
[----:B------:R-:W2:Y:S01]  /*0470*/  S2R R3, SR_CTAID.Y ;  /* 0x0000000000037919 */ /* 0x000ea20000002600 */
[----:B------:R-:W-:Y:S01]  /*0480*/  UMOV UR4, 0x20 ;  /* 0x0000002000047882 */ /* 0x000fe20000000000 */
[----:B------:R-:W-:Y:S01]  /*0490*/  ISETP.NE.AND P2, PT, R8, RZ, PT ;  /* 0x000000ff0800720c */ /* 0x000fe20003f45270 */
[----:B------:R-:W-:Y:S01]  /*04a0*/  NOP ;  /* 0x0000000000007918 */ /* 0x000fe20000000000 */
[----:B------:R-:W-:Y:S01]  /*04b0*/  LEA.HI R5, R5, R2, RZ, 0x2 ;  /* 0x0000000205057211 */ /* 0x000fe200078f10ff */
[----:B------:R-:W-:-:S03]  /*04c0*/  NOP ;  /* 0x0000000000007918 */ /* 0x000fc60000000000 */
[----:B------:R-:W-:Y:S02]  /*04d0*/  LOP3.LUT R5, R5, 0xfffffffc, RZ, 0xc0, !PT ;  /* 0xfffffffc05057812 */ /* 0x000fe400078ec0ff */
[----:B0-----:R-:W-:-:S03]  /*04e0*/  ISETP.NE.OR P0, PT, R0, RZ, !P0 ;  /* 0x000000ff0000720c */ /* 0x001fc60004705670 */
[----:B------:R-:W-:Y:S01]  /*04f0*/  IMAD.IADD R0, R2, 0x1, -R5 ;  /* 0x0000000102007824 */ /* 0x000fe200078e0a05 */
[----:B-1----:R-:W-:Y:S01]  /*0500*/  ISETP.NE.AND P3, PT, R4, 0x1, PT ;  /* 0x000000010400780c */ /* 0x002fe20003f65270 */
[----:B------:R-:W-:Y:S01]  /*0510*/  IMAD.MOV.U32 R5, RZ, RZ, RZ ;  /* 0x000000ffff057224 */ /* 0x000fe200078e00ff */
[----:B------:R-:W0:Y:S07]  /*0520*/  S2R R4, SR_CTAID.X ;  /* 0x0000000000047919 */ /* 0x000e2e0000002500 */
[----:B------:R-:W-:Y:S01]  /*0530*/  VOTEU.ALL UP0, P0 ;  /* 0x00000000003f7886 */ /* 0x000fe20000000000 */
[----:B------:R-:W-:-:S03]  /*0540*/  VOTEU.ALL UP1, P0 ;  /* 0x00000000003f7886 */ /* 0x000fc60000020000 */
[----:B------:R-:W0:Y:S01]  /*0550*/  @P3 LDC R19, c[0x0][0x10] ;  /* 0x00000400ff133b82 */ /* 0x000e220000000800 */
[----:B--2---:R-:W-:Y:S01]  /*0560*/  @P3 IMAD.MOV.U32 R6, RZ, RZ, R3 ;  /* 0x000000ffff063224 */ /* 0x004fe200078e0003 */
[----:B------:R-:W-:Y:S01]  /*0570*/  @P3 MOV R17, RZ ;  /* 0x000000ff00113202 */ /* 0x000fe20000000f00 */
[----:B------:R-:W-:Y:S01]  /*0580*/  @!UP0 UMOV UR6, 0x400 ;  /* 0x0000040000068882 */ /* 0x000fe20000000000 */
[----:B------:R-:W-:-:S04]  /*0590*/  @!UP0 UIADD3 UR4, -UR4, 0x100000, URZ ;  /* 0x0010000004048890 */ /* 0x000fc8000fffe13f */
[----:B------:R-:W-:Y:S02]  /*05a0*/  @!UP0 USHF.L.U32 UR5, UR4, 0xb, URZ ;  /* 0x0000000b04058899 */ /* 0x000fe4000800063f */
[----:B------:R-:W-:Y:S01]  /*05b0*/  @!UP0 USHF.L.U32 UR4, UR4, 0x1, URZ ;  /* 0x0000000104048899 */ /* 0x000fe2000800063f */
[----:B------:R-:W-:Y:S01]  /*05c0*/  @P3 IMAD.MOV.U32 R7, RZ, RZ, RZ ;  /* 0x000000ffff073224 */ /* 0x000fe200078e00ff */
[----:B------:R-:W1:Y:S08]  /*05d0*/  @!UP0 S2UR UR7, SR_CgaCtaId ;  /* 0x00000000000789c3 */ /* 0x000e700000008800 */
[----:B------:R-:W2:Y:S01]  /*05e0*/  @!P3 LDC R9, c[0x0][0xc] ;  /* 0x00000300ff09bb82 */ /* 0x000ea20000000800 */
[----:B0-----:R-:W-:-:S04]  /*05f0*/  @P3 IMAD.WIDE.U32 R18, R4, R19, R6 ;  /* 0x0000001304123225 */ /* 0x001fc800078e0006 */
[----:B------:R-:W-:Y:S01]  /*0600*/  @P3 IMAD.IADD R17, R19, 0x1, R17 ;  /* 0x0000000113113824 */ /* 0x000fe200078e0211 */
[----:B-1----:R-:W-:Y:S01]  /*0610*/  @!UP0 ULEA UR6, UR7, UR6, 0x18 ;  /* 0x0000000607068291 */ /* 0x002fe2000f8ec03f */
[----:B------:R-:W-:Y:S01]  /*0620*/  VOTEU.ALL UP0, P0 ;  /* 0x00000000003f7886 */ /* 0x000fe20000000000 */
[----:B------:R-:W-:-:S04]  /*0630*/  ISETP.NE.AND P0, PT, R0, 0x3, PT ;  /* 0x000000030000780c */ /* 0x000fc80003f05270 */
[----:B------:R-:W-:Y:S01]  /*0640*/  ISETP.EQ.OR P0, PT, R0, RZ, !P0 ;  /* 0x000000ff0000720c */ /* 0x000fe20004702670 */
[----:B--2---:R-:W-:-:S03]  /*0650*/  @!P3 IMAD.WIDE.U32 R6, R9, R3, R4 ;  /* 0x000000030906b225 */ /* 0x004fc600078e0004 */
[C---:B------:R-:W-:Y:S01]  /*0660*/  ISETP.EQ.AND P0, PT, R8.reuse, RZ, P0 ;  /* 0x000000ff0800720c */ /* 0x040fe20000702270 */
[----:B------:R-:W-:Y:S01]  /*0670*/  VIADD R8, R8, 0xffffffff ;  /* 0xffffffff08087836 */ /* 0x000fe20000000000 */
[----:B------:R-:W0:Y:S02]  /*0680*/  FENCE.VIEW.ASYNC.S ;  /* 0x00000000000073c6 */ /* 0x000e240000000000 */
[----:B0-----:R0:W1:Y:S01]  /*0690*/  @!UP0 SYNCS.EXCH.64 URZ, [UR6+0xf0], UR4 ;  /* 0x0000f004063f85b2 */ /* 0x0010620008000100 */
[----:B------:R-:W-:Y:S01]  /*06a0*/  @!P3 IMAD.MOV.U32 R18, RZ, RZ, R6 ;  /* 0x000000ffff12b224 */ /* 0x000fe200078e0006 */
[----:B------:R-:W-:Y:S01]  /*06b0*/  SEL R16, RZ, 0x1, !P0 ;  /* 0x00000001ff107807 */ /* 0x000fe20004000000 */
[----:B------:R-:W-:Y:S01]  /*06c0*/  @!P3 IMAD.MOV.U32 R17, RZ, RZ, R7 ;  /* 0x000000ffff11b224 */ /* 0x000fe200078e0007 */
[----:B------:R-:W-:-:S04]  /*06d0*/  ISETP.GE.U32.AND P1, PT, R8, 0x2, PT ;  /* 0x000000020800780c */ /* 0x000fc80003f26070 */
[----:B------:R-:W-:Y:S01]  /*06e0*/  SEL R16, R16, 0x2, P1 ;  /* 0x0000000210107807 */ /* 0x000fe20000800000 */
[----:B------:R0:W1:Y:S01]  /*06f0*/  @!UP1 SYNCS.EXCH.64 URZ, [UR6+0xf8], UR4 ;  /* 0x0000f804063f95b2 */ /* 0x0000620008000100 */
[----:B------:R-:W-:Y:S01]  /*0700*/  NOP ;  /* 0x0000000000007918 */ /* 0x000fe20000000000 */
[----:B-1----:R-:W-:Y:S06]  /*0710*/  BAR.SYNC.DEFER_BLOCKING 0x0 ;  /* 0x0000000000007b1d */ /* 0x002fec0000010000 */
[----:B------:R-:W-:Y:S05]  /*0720*/  @!P2 BRA `(.L_x_4) ;  /* 0x000000d40040a947 */ /* 0x000fea0003800000 */
[----:B------:R-:W-:-:S13]  /*0730*/  ISETP.GT.U32.AND P0, PT, R8, 0x1, PT ;  /* 0x000000010800780c */ /* 0x000fda0003f04070 */
[----:B0-----:R-:W-:Y:S05]  /*0740*/  @P0 EXIT ;  /* 0x000000000000094d */ /* 0x001fea0003800000 */
[----:B------:R-:W-:Y:S01]  /*0750*/  ULDC.64 UR4, c[0x0][0x650] ;  /* 0x0001940000047ab9 */ /* 0x000fe20000000a00 */
[----:B------:R-:W-:Y:S01]  /*0760*/  PRMT R0, RZ, 0x7610, R0 ;  /* 0x00007610ff007816 */ /* 0x000fe20000000000 */
[----:B------:R-:W-:Y:S01]  /*0770*/  IMAD.MOV.U32 R22, RZ, RZ, -0x1 ;  /* 0xffffffffff167424 */ /* 0x000fe200078e00ff */
[----:B------:R-:W-:Y:S01]  /*0780*/  ISETP.GE.U32.AND P0, PT, R18, UR4, PT ;  /* 0x0000000412007c0c */ /* 0x000fe2000bf06070 */
[----:B------:R-:W-:Y:S01]  /*0790*/  IMAD.MOV.U32 R19, RZ, RZ, -0x1 ;  /* 0xffffffffff137424 */ /* 0x000fe200078e00ff */
[----:B------:R-:W-:Y:S02]  /*07a0*/  MOV R2, 0xffffffff ;  /* 0xffffffff00027802 */ /* 0x000fe40000000f00 */
[----:B------:R-:W-:-:S13]  /*07b0*/  ISETP.GE.U32.AND.EX P0, PT, R17, UR5, PT, P0 ;  /* 0x0000000511007c0c */ /* 0x000fda000bf06100 */
[----:B------:R-:W-:Y:S05]  /*07c0*/  @P0 BRA `(.L_x_5) ;  /* 0x00000004005c0947 */ /* 0x000fea0003800000 */
[----:B------:R-:W0:Y:S01]  /*07d0*/  LDC.64 R14, c[0x0][0x628] ;  /* 0x00018a00ff0e7b82 */ /* 0x000e220000000a00 */
[----:B------:R-:W-:Y:S02]  /*07e0*/  IMAD.MOV.U32 R6, RZ, RZ, R18 ;  /* 0x000000ffff067224 */ /* 0x000fe400078e0012 */
[----:B------:R-:W-:-:S05]  /*07f0*/  IMAD.MOV.U32 R7, RZ, RZ, R17 ;  /* 0x000000ffff077224 */ /* 0x000fca00078e0011 */
[----:B------:R-:W1:Y:S08]  /*0800*/  LDC R2, c[0x0][0x630] ;  /* 0x00018c00ff027b82 */ /* 0x000e700000000800 */
[----:B------:R-:W2:Y:S01]  /*0810*/  LDC.64 R20, c[0x0][0x620] ;  /* 0x00018800ff147b82 */ /* 0x000ea20000000a00 */
[----:B0-----:R-:W-:-:S04]  /*0820*/  ISETP.NE.U32.AND P0, PT, R14, RZ, PT ;  /* 0x000000ff0e00720c */ /* 0x001fc80003f05070 */
[----:B------:R-:W-:-:S13]  /*0830*/  ISETP.NE.AND.EX P0, PT, R15, RZ, PT, P0 ;  /* 0x000000ff0f00720c */ /* 0x000fda0003f05300 */
[----:B-12---:R-:W-:Y:S05]  /*0840*/  @!P0 BRA `(.L_x_6) ;  /* 0x0000000000288947 */ /* 0x006fea0003800000 */
[----:B------:R-:W0:Y:S02]  /*0850*/  LDC R11, c[0x0][0x634] ;  /* 0x00018d00ff0b7b82 */ /* 0x000e240000000800 */
[----:B0-----:R-:W-:-:S05]  /*0860*/  IADD3 R11, P0, R18, R11, RZ ;  /* 0x0000000b120b7210 */ /* 0x001fca0007f1e0ff */
[----:B------:R-:W-:-:S04]  /*0870*/  IMAD.X R13, RZ, RZ, R17, P0 ;  /* 0x000000ffff0d7224 */ /* 0x000fc800000e0611 */
[----:B------:R-:W-:-:S04]  /*0880*/  IMAD.WIDE.U32 R6, R13, R14, RZ ;  /* 0x0000000e0d067225 */ /* 0x000fc800078e00ff */
[----:B------:R-:W-:-:S04]  /*0890*/  IMAD.WIDE.U32 R8, P0, R11, R15, R6 ;  /* 0x0000000f0b087225 */ /* 0x000fc80007800006 */
[----:B------:R-:W-:-:S04]  /*08a0*/  IMAD.WIDE.U32 R6, R11, R14, RZ ;  /* 0x0000000e0b067225 */ /* 0x000fc800078e00ff */
[----:B------:R-:W-:Y:S01]  /*08b0*/  IMAD.X R11, RZ, RZ, RZ, P0 ;  /* 0x000000ffff0b7224 */ /* 0x000fe200000e06ff */
[----:B------:R-:W-:Y:S01]  /*08c0*/  IADD3 RZ, P0, R7, R8, RZ ;  /* 0x0000000807ff7210 */ /* 0x000fe20007f1e0ff */
[----:B------:R-:W-:-:S04]  /*08d0*/  IMAD.MOV.U32 R10, RZ, RZ, R9 ;  /* 0x000000ffff0a7224 */ /* 0x000fc800078e0009 */
[----:B------:R-:W-:-:S08]  /*08e0*/  IMAD.WIDE.U32.X R6, R13, R15, R10, P0 ;  /* 0x0000000f0d067225 */ /* 0x000fd000000e040a */
.L_x_6:
[-CC-:B------:R-:W-:Y:S01]  /*08f0*/  SHF.R.U64 R24, R6, R2.reuse, R7.reuse ;  /* 0x0000000206187219 */ /* 0x180fe20000001207 */
[----:B------:R-:W0:Y:S01]  /*0900*/  LDC.64 R22, c[0x0][0x640] ;  /* 0x00019000ff167b82 */ /* 0x000e220000000a00 */
[----:B------:R-:W-:Y:S01]  /*0910*/  SHF.R.U32.HI R2, RZ, R2, R7 ;  /* 0x00000002ff027219 */ /* 0x000fe20000011607 */
[----:B------:R-:W-:Y:S01]  /*0920*/  ULDC UR4, c[0x0][0x150] ;  /* 0x0000540000047ab9 */ /* 0x000fe20000000800 */
[----:B------:R-:W-:Y:S01]  /*0930*/  IADD3 R9, P0, RZ, -R24, RZ ;  /* 0x80000018ff097210 */ /* 0x000fe20007f1e0ff */
[----:B------:R-:W-:Y:S01]  /*0940*/  IMAD.MOV.U32 R19, RZ, RZ, R17 ;  /* 0x000000ffff137224 */ /* 0x000fe200078e0011 */
[----:B------:R-:W-:Y:S02]  /*0950*/  I2FP.F32.U32 R0, R4 ;  /* 0x0000000400007245 */ /* 0x000fe40000201000 */
[----:B------:R-:W-:Y:S01]  /*0960*/  IADD3.X R11, RZ, ~R2, RZ, P0, !PT ;  /* 0x80000002ff0b7210 */ /* 0x000fe200007fe4ff */
[----:B------:R-:W1:Y:S01]  /*0970*/  LDC R8, c[0x0][0x618] ;  /* 0x00018600ff087b82 */ /* 0x000e620000000800 */
[----:B------:R-:W-:-:S04]  /*0980*/  IMAD.WIDE.U32 R6, R9, R20, R18 ;  /* 0x0000001409067225 */ /* 0x000fc800078e0012 */
[----:B------:R-:W-:Y:S01]  /*0990*/  FMUL R0, R0, UR4 ;  /* 0x0000000400007c20 */ /* 0x000fe20008400000 */
[----:B------:R-:W-:Y:S01]  /*09a0*/  ULDC UR4, c[0x0][0x154] ;  /* 0x0000550000047ab9 */ /* 0x000fe20000000800 */
[----:B------:R-:W-:Y:S01]  /*09b0*/  IMAD R2, R11, R20, RZ ;  /* 0x000000140b027224 */ /* 0x000fe200078e02ff */
[----:B------:R-:W2:Y:S03]  /*09c0*/  LDC R5, c[0x0][0x144] ;  /* 0x00005100ff057b82 */ /* 0x000ea60000000800 */
[----:B------:R-:W3:Y:S01]  /*09d0*/  F2I.U32.TRUNC.NTZ R0, R0 ;  /* 0x0000000000007305 */ /* 0x000ee2000020f000 */
[----:B------:R-:W-:Y:S01]  /*09e0*/  IMAD R9, R9, R21, R2 ;  /* 0x0000001509097224 */ /* 0x000fe200078e0202 */
[----:B------:R-:W-:-:S03]  /*09f0*/  I2FP.F32.U32 R2, R3 ;  /* 0x0000000300027245 */ /* 0x000fc60000201000 */
[----:B------:R-:W-:Y:S01]  /*0a00*/  IMAD.IADD R7, R7, 0x1, R9 ;  /* 0x0000000107077824 */ /* 0x000fe200078e0209 */
[----:B------:R-:W4:Y:S01]  /*0a10*/  LDC R11, c[0x0][0x608] ;  /* 0x00018200ff0b7b82 */ /* 0x000f220000000800 */
[----:B0-----:R-:W-:-:S04]  /*0a20*/  ISETP.NE.U32.AND P0, PT, R22, RZ, PT ;  /* 0x000000ff1600720c */ /* 0x001fc80003f05070 */
[----:B------:R-:W-:-:S03]  /*0a30*/  ISETP.NE.AND.EX P0, PT, R23, RZ, PT, P0 ;  /* 0x000000ff1700720c */ /* 0x000fc60003f05300 */
[----:B------:R-:W0:Y:S01]  /*0a40*/  LDC R13, c[0x0][0x658] ;  /* 0x00019600ff0d7b82 */ /* 0x000e220000000800 */
[----:B---3--:R-:W-:Y:S01]  /*0a50*/  IMAD.MOV R9, RZ, RZ, -R0 ;  /* 0x000000ffff097224 */ /* 0x008fe200078e0a00 */
[-CC-:B-1----:R-:W-:Y:S02]  /*0a60*/  SHF.R.U64 R15, R6, R8.reuse, R7.reuse ;  /* 0x00000008060f7219 */ /* 0x182fe40000001207 */
[----:B------:R-:W-:-:S04]  /*0a70*/  SHF.R.U32.HI R6, RZ, R8, R7 ;  /* 0x00000008ff067219 */ /* 0x000fc80000011607 */
[----:B------:R-:W1:Y:S01]  /*0a80*/  LDC R12, c[0x0][0x148] ;  /* 0x00005200ff0c7b82 */ /* 0x000e620000000800 */
[----:B--2---:R-:W-:Y:S02]  /*0a90*/  IMAD R0, R5, R9, R4 ;  /* 0x0000000905007224 */ /* 0x004fe400078e0204 */
[----:B------:R-:W-:Y:S01]  /*0aa0*/  FMUL R5, R2, UR4 ;  /* 0x0000000402057c20 */ /* 0x000fe20008400000 */
[----:B------:R-:W-:-:S04]  /*0ab0*/  IMAD.MOV.U32 R4, RZ, RZ, -0x1 ;  /* 0xffffffffff047424 */ /* 0x000fc800078e00ff */
[----:B------:R-:W2:Y:S01]  /*0ac0*/  LDC R19, c[0x0][0x600] ;  /* 0x00018000ff137b82 */ /* 0x000ea20000000800 */
[-CC-:B----4-:R-:W-:Y:S02]  /*0ad0*/  SHF.R.U64 R25, R15, R11.reuse, R6.reuse ;  /* 0x0000000b0f197219 */ /* 0x190fe40000001206 */
[----:B------:R-:W-:Y:S01]  /*0ae0*/  SHF.R.U32.HI R2, RZ, R11, R6 ;  /* 0x0000000bff027219 */ /* 0x000fe20000011606 */
[----:B------:R-:W-:Y:S01]  /*0af0*/  IMAD.MOV.U32 R6, RZ, RZ, 0x1 ;  /* 0x00000001ff067424 */ /* 0x000fe200078e00ff */
[----:B------:R3:W4:Y:S03]  /*0b00*/  F2I.U32.TRUNC.NTZ R11, R5 ;  /* 0x00000005000b7305 */ /* 0x000726000020f000 */
[----:B------:R-:W1:Y:S01]  /*0b10*/  LDC R14, c[0x0][0x648] ;  /* 0x00019200ff0e7b82 */ /* 0x000e620000000800 */
[-C--:B0-----:R-:W-:Y:S02]  /*0b20*/  SHF.L.U32 R4, R4, R13.reuse, RZ ;  /* 0x0000000d04047219 */ /* 0x081fe400000006ff */
[----:B------:R-:W-:-:S02]  /*0b30*/  SHF.R.U64 R26, R25, R13, R2 ;  /* 0x0000000d191a7219 */ /* 0x000fc40000001202 */
[----:B------:R-:W-:Y:S02]  /*0b40*/  LOP3.LUT R10, RZ, R4, RZ, 0x33, !PT ;  /* 0x00000004ff0a7212 */ /* 0x000fe400078e33ff */
[-C--:B---3--:R-:W-:Y:S01]  /*0b50*/  SHF.R.U32.HI R5, RZ, R13.reuse, R2 ;  /* 0x0000000dff057219 */ /* 0x088fe20000011602 */
[----:B------:R-:W0:Y:S01]  /*0b60*/  LDC R20, c[0x0][0x638] ;  /* 0x00018e00ff147b82 */ /* 0x000e220000000800 */
[----:B------:R-:W-:Y:S02]  /*0b70*/  SHF.L.U32 R2, R6, R13, RZ ;  /* 0x0000000d06027219 */ /* 0x000fe400000006ff */
[----:B------:R-:W-:-:S05]  /*0b80*/  MOV R4, R26 ;  /* 0x0000001a00047202 */ /* 0x000fca0000000f00 */
[----:B------:R-:W3:Y:S01]  /*0b90*/  LDC R21, c[0x0][0x610] ;  /* 0x00018400ff157b82 */ /* 0x000ee20000000800 */
[----:B--2-4-:R-:W-:Y:S05]  /*0ba0*/  @!P0 BRA `(.L_x_7) ;  /* 0x0000000000288947 */ /* 0x014fea0003800000 */
[----:B------:R-:W2:Y:S02]  /*0bb0*/  LDC R9, c[0x0][0x64c] ;  /* 0x00019300ff097b82 */ /* 0x000ea40000000800 */
[----:B--2---:R-:W-:-:S05]  /*0bc0*/  IADD3 R9, P0, R26, R9, RZ ;  /* 0x000000091a097210 */ /* 0x004fca0007f1e0ff */
        /* <DEDUP_REMOVED lines=8> */
.L_x_7:
[----:B-1----:R-:W-:Y:S01]  /*0c50*/  SHF.R.U64 R4, R4, R14, R5 ;  /* 0x0000000e04047219 */ /* 0x002fe20000001205 */
[----:B------:R-:W-:Y:S01]  /*0c60*/  IMAD.MOV R11, RZ, RZ, -R11 ;  /* 0x000000ffff0b7224 */ /* 0x000fe200078e0a0b */
[----:B------:R-:W-:Y:S01]  /*0c70*/  LOP3.LUT R5, R25, R10, RZ, 0xc0, !PT ;  /* 0x0000000a19057212 */ /* 0x000fe200078ec0ff */
[----:B------:R-:W-:Y:S01]  /*0c80*/  VIADD R6, R19, 0xffffffff ;  /* 0xffffffff13067836 */ /* 0x000fe20000000000 */
[----:B------:R-:W-:Y:S01]  /*0c90*/  IADD3 R7, -R4, RZ, RZ ;  /* 0x000000ff04077210 */ /* 0x000fe20007ffe1ff */
[----:B------:R-:W-:Y:S02]  /*0ca0*/  @P3 IMAD R0, R12, R11, R3 ;  /* 0x0000000b0c003224 */ /* 0x000fe400078e0203 */
[----:B------:R-:W-:Y:S01]  /*0cb0*/  IMAD R5, R2, R4, R5 ;  /* 0x0000000402057224 */ /* 0x000fe200078e0205 */
[----:B------:R-:W-:Y:S01]  /*0cc0*/  LOP3.LUT R3, R15, R6, RZ, 0xc0, !PT ;  /* 0x000000060f037212 */ /* 0x000fe200078ec0ff */
[----:B0-----:R-:W-:Y:S02]  /*0cd0*/  IMAD R2, R7, R20, R26 ;  /* 0x0000001407027224 */ /* 0x001fe400078e021a */
[----:B---3--:R-:W-:-:S02]  /*0ce0*/  IMAD R22, R5, R21, R0 ;  /* 0x0000001505167224 */ /* 0x008fc400078e0200 */
[----:B------:R-:W-:Y:S02]  /*0cf0*/  IMAD R3, R2, R19, R3 ;  /* 0x0000001302037224 */ /* 0x000fe400078e0203 */
[----:B------:R-:W-:Y:S02]  /*0d00*/  IMAD.MOV.U32 R0, RZ, RZ, 0x1 ;  /* 0x00000001ff007424 */ /* 0x000fe400078e00ff */
[----:B------:R-:W-:Y:S01]  /*0d10*/  IMAD.MOV.U32 R2, RZ, RZ, R24 ;  /* 0x000000ffff027224 */ /* 0x000fe200078e0018 */
[----:B------:R-:W-:Y:S02]  /*0d20*/  SEL R19, R3, R22, !P3 ;  /* 0x0000001603137207 */ /* 0x000fe40005800000 */
[----:B------:R-:W-:-:S07]  /*0d30*/  SEL R22, R22, R3, !P3 ;  /* 0x0000000316167207 */ /* 0x000fce0005800000 */
.L_x_5:
[----:B------:R-:W-:-:S08]  /*0d40*/  NOP ;  /* 0x0000000000007918 */ /* 0x000fd00000000000 */
[----:B------:R-:W0:Y:S02]  /*0d50*/  USETMAXREG.TRY_ALLOC.CTAPOOL UP0, 0xe8 ;  /* 0x000000e8000079c8 */ /* 0x000e240008000600 */
[----:B0-----:R-:W-:-:S13]  /*0d60*/  PLOP3.LUT P0, PT, PT, PT, UP0, 0x80, 0x0 ;  /* 0x000000000000781c */ /* 0x001fda0003f0f008 */
[----:B------:R-:W-:Y:S05]  /*0d70*/  @!P0 BRA `(.L_x_5) ;  /* 0xfffffffc00f08947 */ /* 0x000fea000383ffff */
[----:B------:R-:W-:Y:S01]  /*0d80*/  ULDC.64 UR4, c[0x0][0x598] ;  /* 0x0001660000047ab9 */ /* 0x000fe20000000a00 */
[----:B------:R-:W-:Y:S01]  /*0d90*/  ULDC.64 UR40, c[0x0][0x208] ;  /* 0x0000820000287ab9 */ /* 0x000fe20000000a00 */
[----:B------:R-:W-:-:S04]  /*0da0*/  ISETP.NE.U32.AND P0, PT, RZ, UR4, PT ;  /* 0x00000004ff007c0c */ /* 0x000fc8000bf05070 */
[----:B------:R-:W-:-:S13]  /*0db0*/  ISETP.NE.AND.EX P0, PT, RZ, UR5, PT, P0 ;  /* 0x00000005ff007c0c */ /* 0x000fda000bf05300 */
[----:B------:R-:W-:Y:S05]  /*0dc0*/  @!P0 BRA `(.L_x_8) ;  /* 0x00000000001c8947 */ /* 0x000fea0003800000 */
[----:B------:R-:W0:Y:S02]  /*0dd0*/  LDC.64 R4, c[0x0][0x598] ;  /* 0x00016600ff047b82 */ /* 0x000e240000000a00 */
[----:B0-----:R-:W2:Y:S02]  /*0de0*/  LDG.E.64 R4, desc[UR40][R4.64] ;  /* 0x0000002804047981 */ /* 0x001ea4000c1e1b00 */
[----:B--2---:R-:W-:-:S04]  /*0df0*/  ISETP.NE.U32.AND P0, PT, R4, RZ, PT ;  /* 0x000000ff0400720c */ /* 0x004fc80003f05070 */
[----:B------:R-:W-:-:S13]  /*0e00*/  ISETP.NE.AND.EX P0, PT, R5, RZ, PT, P0 ;  /* 0x000000ff0500720c */ /* 0x000fda0003f05300 */
[----:B------:R-:W-:Y:S05]  /*0e10*/  @!P0 BRA `(.L_x_8) ;  /* 0x0000000000088947 */ /* 0x000fea0003800000 */
[----:B------:R0:W5:Y:S01]  /*0e20*/  LD.E R192, desc[UR40][R4.64] ;  /* 0x0000002804c07980 */ /* 0x000162000c101900 */
[----:B------:R-:W-:Y:S05]  /*0e30*/  BRA `(.L_x_9) ;  /* 0x0000000000247947 */ /* 0x000fea0003800000 */
.L_x_8:
[----:B------:R-:W-:Y:S02]  /*0e40*/  ULDC.64 UR4, c[0x0][0x588] ;  /* 0x0001620000047ab9 */ /* 0x000fe40000000a00 */
[----:B------:R-:W-:-:S04]  /*0e50*/  ISETP.NE.U32.AND P0, PT, RZ, UR4, PT ;  /* 0x00000004ff007c0c */ /* 0x000fc8000bf05070 */
[----:B------:R-:W-:-:S13]  /*0e60*/  ISETP.NE.AND.EX P0, PT, RZ, UR5, PT, P0 ;  /* 0x00000005ff007c0c */ /* 0x000fda000bf05300 */
[----:B------:R-:W-:Y:S05]  /*0e70*/  @!P0 BRA `(.L_x_10) ;  /* 0x00000000000c8947 */ /* 0x000fea0003800000 */
[----:B------:R-:W0:Y:S02]  /*0e80*/  LDC.64 R192, c[0x0][0x588] ;  /* 0x00016200ffc07b82 */ /* 0x000e240000000a00 */
[----:B0-----:R1:W5:Y:S01]  /*0e90*/  LDG.E R192, desc[UR40][R192.64] ;  /* 0x00000028c0c07981 */ /* 0x001362000c1e1900 */
[----:B------:R-:W-:Y:S05]  /*0ea0*/  BRA `(.L_x_9) ;  /* 0x0000000000087947 */ /* 0x000fea0003800000 */
.L_x_10:
[----:B------:R-:W-:Y:S02]  /*0eb0*/  ULDC UR4, c[0x0][0x580] ;  /* 0x0001600000047ab9 */ /* 0x000fe40000000800 */
[----:B------:R-:W-:-:S07]  /*0ec0*/  IMAD.U32 R192, RZ, RZ, UR4 ;  /* 0x00000004ffc07e24 */ /* 0x000fce000f8e00ff */
.L_x_9:
[----:B------:R-:W-:Y:S02]  /*0ed0*/  ULDC.64 UR4, c[0x0][0x5a0] ;  /* 0x0001680000047ab9 */ /* 0x000fe40000000a00 */
[----:B------:R-:W-:-:S04]  /*0ee0*/  ISETP.NE.U32.AND P0, PT, RZ, UR4, PT ;  /* 0x00000004ff007c0c */ /* 0x000fc8000bf05070 */
[----:B------:R-:W-:-:S13]  /*0ef0*/  ISETP.NE.AND.EX P0, PT, RZ, UR5, PT, P0 ;  /* 0x00000005ff007c0c */ /* 0x000fda000bf05300 */
[----:B------:R-:W-:Y:S05]  /*0f00*/  @!P0 BRA `(.L_x_11) ;  /* 0x00000000001c8947 */ /* 0x000fea0003800000 */
[----:B0-----:R-:W0:Y:S02]  /*0f10*/  LDC.64 R4, c[0x0][0x5a0] ;  /* 0x00016800ff047b82 */ /* 0x001e240000000a00 */
[----:B0-----:R-:W2:Y:S02]  /*0f20*/  LDG.E.64 R4, desc[UR40][R4.64] ;  /* 0x0000002804047981 */ /* 0x001ea4000c1e1b00 */
[----:B--2---:R-:W-:-:S04]  /*0f30*/  ISETP.NE.U32.AND P0, PT, R4, RZ, PT ;  /* 0x000000ff0400720c */ /* 0x004fc80003f05070 */
[----:B------:R-:W-:-:S13]  /*0f40*/  ISETP.NE.AND.EX P0, PT, R5, RZ, PT, P0 ;  /* 0x000000ff0500720c */ /* 0x000fda0003f05300 */
[----:B------:R-:W-:Y:S05]  /*0f50*/  @!P0 BRA `(.L_x_11) ;  /* 0x0000000000088947 */ /* 0x000fea0003800000 */
[----:B------:R0:W5:Y:S01]  /*0f60*/  LD.E R23, desc[UR40][R4.64] ;  /* 0x0000002804177980 */ /* 0x000162000c101900 */
[----:B------:R-:W-:Y:S05]  /*0f70*/  BRA `(.L_x_12) ;  /* 0x0000000000247947 */ /* 0x000fea0003800000 */
.L_x_11:
[----:B------:R-:W-:Y:S02]  /*0f80*/  ULDC.64 UR4, c[0x0][0x590] ;  /* 0x0001640000047ab9 */ /* 0x000fe40000000a00 */
[----:B------:R-:W-:-:S04]  /*0f90*/  ISETP.NE.U32.AND P0, PT, RZ, UR4, PT ;  /* 0x00000004ff007c0c */ /* 0x000fc8000bf05070 */
[----:B------:R-:W-:-:S13]  /*0fa0*/  ISETP.NE.AND.EX P0, PT, RZ, UR5, PT, P0 ;  /* 0x00000005ff007c0c */ /* 0x000fda000bf05300 */
[----:B------:R-:W-:Y:S05]  /*0fb0*/  @!P0 BRA `(.L_x_13) ;  /* 0x00000000000c8947 */ /* 0x000fea0003800000 */
[----:B0-----:R-:W0:Y:S02]  /*0fc0*/  LDC.64 R4, c[0x0][0x590] ;  /* 0x00016400ff047b82 */ /* 0x001e240000000a00 */
[----:B0-----:R2:W5:Y:S01]  /*0fd0*/  LDG.E R23, desc[UR40][R4.64] ;  /* 0x0000002804177981 */ /* 0x001562000c1e1900 */
[----:B------:R-:W-:Y:S05]  /*0fe0*/  BRA `(.L_x_12) ;  /* 0x0000000000087947 */ /* 0x000fea0003800000 */
.L_x_13:
[----:B------:R-:W-:Y:S02]  /*0ff0*/  ULDC UR4, c[0x0][0x584] ;  /* 0x0001610000047ab9 */ /* 0x000fe40000000800 */
[----:B------:R-:W-:-:S07]  /*1000*/  IMAD.U32 R23, RZ, RZ, UR4 ;  /* 0x00000004ff177e24 */ /* 0x000fce000f8e00ff */
.L_x_12:
[----:B------:R-:W-:-:S13]  /*1010*/  LOP3.LUT P0, RZ, R0, 0xff, RZ, 0xc0, !PT ;  /* 0x000000ff00ff7812 */ /* 0x000fda000780c0ff */
[----:B------:R-:W-:Y:S05]  /*1020*/  @!P0 EXIT ;  /* 0x000000000000894d */ /* 0x000fea0003800000 */
[----:B------:R-:W-:Y:S01]  /*1030*/  ULDC UR4, c[0x0][0x28c] ;  /* 0x0000a30000047ab9 */ /* 0x000fe20000000800 */
[----:B-1----:R-:W-:Y:S01]  /*1040*/  LOP3.LUT R193, R16, 0x1, RZ, 0xfc, !PT ;  /* 0x0000000110c17812 */ /* 0x002fe200078efcff */
[----:B------:R-:W-:Y:S01]  /*1050*/  UIADD3 UR4, UR4, 0xf, URZ ;  /* 0x0000000f04047890 */ /* 0x000fe2000fffe03f */
[----:B------:R-:W-:Y:S01]  /*1060*/  UMOV UR36, URZ ;  /* 0x0000003f00247c82 */ /* 0x000fe20008000000 */
[----:B------:R-:W-:Y:S02]  /*1070*/  UMOV UR37, URZ ;  /* 0x0000003f00257c82 */ /* 0x000fe40008000000 */
[----:B------:R-:W-:-:S04]  /*1080*/  USHF.R.S32.HI UR5, URZ, 0x1f, UR4 ;  /* 0x0000001f3f057899 */ /* 0x000fc80008011404 */
[----:B------:R-:W-:-:S04]  /*1090*/  ULEA.HI UR5, UR5, UR4, URZ, 0x4 ;  /* 0x0000000405057291 */ /* 0x000fc8000f8f203f */
[----:B------:R-:W-:-:S12]  /*10a0*/  USHF.R.S32.HI UR38, URZ, 0x4, UR5 ;  /* 0x000000043f267899 */ /* 0x000fd80008011405 */
.L_x_361:
[----:B-1----:R-:W1:Y:S01]  /*10b0*/  S2R R0, SR_TID.X ;  /* 0x0000000000007919 */ /* 0x002e620000002100 */
[----:B---3--:R-:W3:Y:S01]  /*10c0*/  S2UR UR6, SR_CgaCtaId ;  /* 0x00000000000679c3 */ /* 0x008ee20000008800 */
[----:B------:R-:W-:Y:S02]  /*10d0*/  UMOV UR39, 0x400 ;  /* 0x0000040000277882 */ /* 0x000fe40000000000 */
[----:B---3--:R-:W-:Y:S01]  /*10e0*/  ULEA UR39, UR6, UR39, 0x18 ;  /* 0x0000002706277291 */ /* 0x008fe2000f8ec03f */
[----:B-1----:R-:W-:-:S04]  /*10f0*/  LOP3.LUT R0, R0, 0x80, RZ, 0xc0, !PT ;  /* 0x0000008000007812 */ /* 0x002fc800078ec0ff */
[----:B------:R-:W-:-:S06]  /*1100*/  SHF.R.U32.HI R0, RZ, 0x7, R0 ;  /* 0x00000007ff007819 */ /* 0x000fcc0000011600 */
[----:B------:R-:W1:Y:S02]  /*1110*/  SHFL.IDX PT, R0, R0, RZ, 0x1f ;  /* 0x00001fff00007589 */ /* 0x000e6400000e0000 */
[----:B-1----:R-:W-:-:S13]  /*1120*/  R2UR UR4, R0 ;  /* 0x00000000000472ca */ /* 0x002fda00000e0000 */
[----:B------:R-:W-:-:S04]  /*1130*/  ULEA.HI UR5, UR4, UR4, URZ, 0x1 ;  /* 0x0000000404057291 */ /* 0x000fc8000f8f083f */
[----:B------:R-:W-:-:S04]  /*1140*/  ULOP3.LUT UR5, UR5, 0x1ffffe, URZ, 0xc0, !UPT ;  /* 0x001ffffe05057892 */ /* 0x000fc8000f8ec03f */
[----:B------:R-:W-:-:S03]  /*1150*/  UIADD3 UR5, UR4, -UR5, URZ ;  /* 0x8000000504057290 */ /* 0x000fc6000fffe03f */
[----:B------:R-:W-:Y:S01]  /*1160*/  ULDC UR4, c[0x0][0x28c] ;  /* 0x0000a30000047ab9 */ /* 0x000fe20000000800 */
[----:B------:R-:W-:Y:S01]  /*1170*/  ULEA UR5, UR5, UR39, 0xb ;  /* 0x0000002705057291 */ /* 0x000fe2000f8e583f */
[----:B------:R-:W-:-:S03]  /*1180*/  ISETP.LT.AND P0, PT, RZ, UR4, PT ;  /* 0x00000004ff007c0c */ /* 0x000fc6000bf01270 */
[----:B------:R-:W-:-:S04]  /*1190*/  UIADD3 UR5, UR5, 0x200, URZ ;  /* 0x0000020005057890 */ /* 0x000fc8000fffe03f */
[----:B------:R-:W-:-:S04]  /*11a0*/  USHF.R.U32.HI UR5, URZ, 0x4, UR5 ;  /* 0x000000043f057899 */ /* 0x000fc80008011605 */
[----:B------:R-:W-:Y:S02]  /*11b0*/  ULOP3.LUT UR42, UR5, 0x3fff, URZ, 0xc0, !UPT ;  /* 0x00003fff052a7892 */ /* 0x000fe4000f8ec03f */
[----:B--2-45:R-:W-:Y:S10]  /*11c0*/  @P0 BRA `(.L_x_14) ;  /* 0x0000000000400947 */ /* 0x034ff40003800000 */
[----:B------:R-:W-:Y:S01]  /*11d0*/  MOV R0, 0x0 ;  /* 0x0000000000007802 */ /* 0x000fe20000000f00 */
[----:B------:R-:W-:Y:S01]  /*11e0*/  ULDC.64 UR4, c[0x4][0x68] ;  /* 0x01001a0000047ab9 */ /* 0x000fe20000000a00 */
[----:B------:R-:W-:Y:S01]  /*11f0*/  ULDC.64 UR6, c[0x4][0x8] ;  /* 0x0100020000067ab9 */ /* 0x000fe20000000a00 */
[----:B0-2---:R-:W-:Y:S01]  /*1200*/  IMAD.U32 R4, RZ, RZ, UR4 ;  /* 0x00000004ff047e24 */ /* 0x005fe2000f8e00ff */
[----:B------:R0:W1:Y:S01]  /*1210*/  LDC.64 R14, c[0x4][R0] ;  /* 0x01000000000e7b82 */ /* 0x0000620000000a00 */
[----:B------:R-:W-:Y:S01]  /*1220*/  MOV R5, UR5 ;  /* 0x0000000500057c02 */ /* 0x000fe20008000f00 */
[----:B------:R-:W-:Y:S01]  /*1230*/  ULDC.64 UR4, c[0x4][0x70] ;  /* 0x01001c0000047ab9 */ /* 0x000fe20000000a00 */
[----:B------:R-:W-:Y:S01]  /*1240*/  IMAD.U32 R10, RZ, RZ, UR6 ;  /* 0x00000006ff0a7e24 */ /* 0x000fe2000f8e00ff */
[----:B------:R-:W-:Y:S01]  /*1250*/  MOV R12, 0x1 ;  /* 0x00000001000c7802 */ /* 0x000fe20000000f00 */
[----:B------:R-:W-:Y:S02]  /*1260*/  IMAD.U32 R6, RZ, RZ, UR4 ;  /* 0x00000004ff067e24 */ /* 0x000fe4000f8e00ff */
[----:B------:R-:W-:-:S02]  /*1270*/  IMAD.U32 R7, RZ, RZ, UR5 ;  /* 0x00000005ff077e24 */ /* 0x000fc4000f8e00ff */
[----:B------:R-:W-:Y:S02]  /*1280*/  IMAD.U32 R11, RZ, RZ, UR7 ;  /* 0x00000007ff0b7e24 */ /* 0x000fe4000f8e00ff */
[----:B------:R-:W-:Y:S02]  /*1290*/  IMAD.MOV.U32 R8, RZ, RZ, 0x1e1 ;  /* 0x000001e1ff087424 */ /* 0x000fe400078e00ff */
[----:B0-----:R-:W-:-:S07]  /*12a0*/  IMAD.MOV.U32 R13, RZ, RZ, RZ ;  /* 0x000000ffff0d7224 */ /* 0x001fce00078e00ff */
[----:B------:R-:W-:-:S07]  /*12b0*/  LEPC R20, `(.L_x_14) ;  /* 0x000000001014794e */ /* 0x000fce0000000000 */
[----:B-1---5:R-:W-:Y:S05]  /*12c0*/  CALL.ABS.NOINC R14 ;  /* 0x000000000e007343 */ /* 0x022fea0003c00000 */
.L_x_14:
[----:B------:R-:W-:-:S13]  /*12d0*/  ISETP.NE.AND P0, PT, R193, 0x3, PT ;  /* 0x00000003c100780c */ /* 0x000fda0003f05270 */
[----:B------:R-:W-:Y:S05]  /*12e0*/  @!P0 BRA `(.L_x_15) ;  /* 0x0000000000048947 */ /* 0x000fea0003800000 */
[----:B------:R-:W-:Y:S01]  /*12f0*/  BPT.TRAP 0x1 ;  /* 0x000000040000795c */ /* 0x000fe20000300000 */
.L_x_15:
[----:B------:R-:W-:Y:S02]  /*1300*/  IMAD.U32 R3, RZ, RZ, UR37 ;  /* 0x00000025ff037e24 */ /* 0x000fe4000f8e00ff */
[----:B------:R-:W-:-:S03]  /*1310*/  IMAD.U32 R0, RZ, RZ, UR36 ;  /* 0x00000024ff007e24 */ /* 0x000fc6000f8e00ff */
[----:B------:R-:W-:Y:S02]  /*1320*/  LEA R3, R3, UR39, 0x3 ;  /* 0x0000002703037c11 */ /* 0x000fe4000f8e18ff */
[----:B------:R-:W-:-:S04]  /*1330*/  SHF.L.U32 R0, R0, 0x1f, RZ ;  /* 0x0000001f00007819 */ /* 0x000fc800000006ff */
[----:B------:R1:W3:Y:S01]  /*1340*/  SYNCS.PHASECHK.TRANS64.TRYWAIT P1, [R3+URZ], R0 ;  /* 0x00000000030075a7 */ /* 0x0002e2000802017f */
[----:B------:R-:W-:Y:S05]  /*1350*/  @!P0 BRA `(.L_x_16) ;  /* 0x0000000000048947 */ /* 0x000fea0003800000 */
[----:B------:R-:W-:Y:S01]  /*1360*/  BPT.TRAP 0x1 ;  /* 0x000000040000795c */ /* 0x000fe20000300000 */
.L_x_16:
[----:B---3--:R-:W-:Y:S05]  /*1370*/  @P1 BRA `(.L_x_17) ;  /* 0x0000000000081947 */ /* 0x008fea0003800000 */
[----:B------:R-:W3:Y:S02]  /*1380*/  SYNCS.PHASECHK.TRANS64.TRYWAIT P1, [R3+URZ], R0 ;  /* 0x00000000030075a7 */ /* 0x000ee4000802017f */
[----:B---3--:R-:W-:Y:S05]  /*1390*/  @!P1 BRA `(.L_x_18) ;  /* 0x000000e4003c9947 */ /* 0x008fea0003800000 */
.L_x_17:
[----:B------:R-:W-:-:S04]  /*13a0*/  UISETP.LT.AND UP0, UPT, UR38, 0x1, UPT ;  /* 0x000000012600788c */ /* 0x000fc8000bf01270 */
[----:B------:R-:W-:-:S06]  /*13b0*/  USEL UR4, UR38, 0x1, UP0 ;  /* 0x0000000126047887 */ /* 0x000fcc0008000000 */
[----:B-1-3--:R-:W-:Y:S01]  /*13c0*/  IMAD.U32 R0, RZ, RZ, UR4 ;  /* 0x00000004ff007e24 */ /* 0x00afe2000f8e00ff */
[----:B------:R-:W-:Y:S05]  /*13d0*/  WARPSYNC.ALL ;  /* 0x0000000000007948 */ /* 0x000fea0003800000 */
[----:B------:R-:W-:-:S04]  /*13e0*/  IADD3 R0, -R0, UR38, RZ ;  /* 0x0000002600007c10 */ /* 0x000fc8000fffe1ff */
[----:B------:R-:W-:Y:S01]  /*13f0*/  ISETP.GE.AND P1, PT, R0, 0x1, PT ;  /* 0x000000010000780c */ /* 0x000fe20003f26270 */
[----:B------:R-:W-:Y:S01]  /*1400*/  UIADD3 UR5, UR39, 0x2a200, URZ ;  /* 0x0002a20027057890 */ /* 0x000fe2000fffe03f */
[----:B------:R-:W-:Y:S01]  /*1410*/  WARPGROUP.ARRIVE ;  /* 0x00000000000079c5 */ /* 0x000fe20000000000 */
[----:B------:R-:W-:Y:S02]  /*1420*/  ULOP3.LUT UR4, UR42, 0x10000, URZ, 0xfc, !UPT ;  /* 0x000100002a047892 */ /* 0x000fe4000f8efc3f */
[----:B------:R-:W-:Y:S02]  /*1430*/  USHF.R.U32.HI UR5, URZ, 0x4, UR5 ;  /* 0x000000043f057899 */ /* 0x000fe40008011605 */
[----:B------:R-:W-:Y:S02]  /*1440*/  UIMAD UR32, UR37, 0x300, UR4 ;  /* 0x00000300252078a4 */ /* 0x000fe4000f8e0204 */
[----:B------:R-:W-:Y:S01]  /*1450*/  ULOP3.LUT UR5, UR5, 0x3fff, URZ, 0xc0, !UPT ;  /* 0x00003fff05057892 */ /* 0x000fe2000f8ec03f */
[----:B------:R-:W-:Y:S01]  /*1460*/  UMOV UR33, 0xc0000010 ;  /* 0xc000001000217882 */ /* 0x000fe20000000000 */
[----:B------:R-:W-:-:S02]  /*1470*/  UMOV UR35, 0xc0000010 ;  /* 0xc000001000237882 */ /* 0x000fc40000000000 */
[----:B------:R-:W-:Y:S01]  /*1480*/  ULOP3.LUT UR5, UR5, 0x10000, URZ, 0xfc, !UPT ;  /* 0x0001000005057892 */ /* 0x000fe2000f8efc3f */
[----:B------:R-:W-:Y:S01]  /*1490*/  UMOV UR28, UR32 ;  /* 0x00000020001c7c82 */ /* 0x000fe20008000000 */
[----:B------:R-:W-:Y:S02]  /*14a0*/  UMOV UR29, UR33 ;  /* 0x00000021001d7c82 */ /* 0x000fe40008000000 */
[----:B------:R-:W-:Y:S01]  /*14b0*/  UIMAD UR34, UR37, 0xe0, UR5 ;  /* 0x000000e0252278a4 */ /* 0x000fe2000f8e0205 */
[----:B------:R-:W-:Y:S01]  /*14c0*/  UMOV UR31, 0xc0000010 ;  /* 0xc0000010001f7882 */ /* 0x000fe20000000000 */
[----:B------:R-:W-:Y:S02]  /*14d0*/  UMOV UR24, UR32 ;  /* 0x0000002000187c82 */ /* 0x000fe40008000000 */
[----:B------:R-:W-:Y:S02]  /*14e0*/  UIADD3 UR30, UR34, 0x20, URZ ;  /* 0x00000020221e7890 */ /* 0x000fe4000fffe03f */
[----:B------:R-:W-:Y:S01]  /*14f0*/  UIADD3 UR26, UR34, 0x40, URZ ;  /* 0x00000040221a7890 */ /* 0x000fe2000fffe03f */
[----:B------:R-:W-:-:S02]  /*1500*/  UMOV UR25, UR33 ;  /* 0x0000002100197c82 */ /* 0x000fc40008000000 */
[----:B------:R-:W-:Y:S01]  /*1510*/  HGMMA.64x16x16.F32 R184, gdesc[UR32], RZ, !UPT, gsb0 ;  /* 0x0020000020b879f0 */ /* 0x000fe2000c0008ff */
[----:B------:R-:W-:Y:S01]  /*1520*/  UMOV UR27, 0xc0000010 ;  /* 0xc0000010001b7882 */ /* 0x000fe20000000000 */
[----:B------:R-:W-:Y:S01]  /*1530*/  UIADD3 UR22, UR34, 0x60, URZ ;  /* 0x0000006022167890 */ /* 0x000fe2000fffe03f */
[----:B------:R-:W-:Y:S01]  /*1540*/  UMOV UR20, UR32 ;  /* 0x0000002000147c82 */ /* 0x000fe20008000000 */
[----:B------:R-:W-:Y:S01]  /*1550*/  UMOV UR21, UR33 ;  /* 0x0000002100157c82 */ /* 0x000fe20008000000 */
        /* <DEDUP_REMOVED lines=14> */
[----:B------:R-:W-:-:S02]  /*1640*/  WARPGROUP.DEPBAR.LE gsb0, 0x0 ;  /* 0x00008000000079c5 */ /* 0x000fc40000010000 */
[----:B------:R-:W-:-:S06]  /*1650*/  WARPGROUP.ARRIVE ;  /* 0x00000000000079c5 */ /* 0x000fcc0000000000 */
[----:B------:R-:W-:Y:S03]  /*1660*/  HGMMA.64x16x16.F32 R160, gdesc[UR28], RZ, !UPT, gsb0 ;  /* 0x002000001ca079f0 */ /* 0x000fe6000c0008ff */
[----:B------:R-:W-:Y:S02]  /*1670*/  WARPGROUP.DEPBAR.LE gsb0, 0x0 ;  /* 0x00008000000079c5 */ /* 0x000fe40000010000 */
        /* <DEDUP_REMOVED lines=13> */
[----:B------:R-:W-:Y:S01]  /*1750*/  HGMMA.64x16x16.F32 R40, gdesc[UR8], RZ, !UPT, gsb0 ;  /* 0x00200000082879f0 */ /* 0x000fe2000c0008ff */
[----:B------:R-:W-:Y:S01]  /*1760*/  UMOV UR8, UR6 ;  /* 0x0000000600087c82 */ /* 0x000fe20008000000 */
[----:B------:R-:W-:Y:S01]  /*1770*/  UMOV UR9, 0xc0000010 ;  /* 0xc000001000097882 */ /* 0x000fe20000000000 */
[----:B------:R-:W-:Y:S01]  /*1780*/  UMOV UR12, UR8 ;  /* 0x00000008000c7c82 */ /* 0x000fe20008000000 */
        /* <DEDUP_REMOVED lines=9> */
[----:B------:R-:W-:Y:S01]  /*1820*/  UIADD3 UR6, UR32, 0x200, URZ ;  /* 0x0000020020067890 */ /* 0x000fe2000fffe03f */
[----:B------:R-:W-:-:S02]  /*1830*/  UMOV UR33, UR9 ;  /* 0x0000000900217c82 */ /* 0x000fc40008000000 */
[----:B------:R-:W-:Y:S01]  /*1840*/  UMOV UR32, UR8 ;  /* 0x0000000800207c82 */ /* 0x000fe20008000000 */
        /* <DEDUP_REMOVED lines=57> */
[----:B------:R-:W-:Y:S05]  /*1be0*/  @!P1 BRA `(.L_x_19) ;  /* 0x00000008007c9947 */ /* 0x000fea0003800000 */
[----:B------:R-:W-:Y:S01]  /*1bf0*/  UIADD3 UR7, UR37, 0x1, URZ ;  /* 0x0000000125077890 */ /* 0x000fe2000fffe03f */
[----:B------:R-:W-:-:S03]  /*1c00*/  IMAD.MOV.U32 R3, RZ, RZ, R0 ;  /* 0x000000ffff037224 */ /* 0x000fc600078e0000 */
[----:B------:R-:W-:-:S04]  /*1c10*/  UISETP.NE.AND UP0, UPT, UR7, 0xe, UPT ;  /* 0x0000000e0700788c */ /* 0x000fc8000bf05270 */
[----:B------:R-:W-:Y:S02]  /*1c20*/  USEL UR6, URZ, 0x1, UP0 ;  /* 0x000000013f067887 */ /* 0x000fe40008000000 */
[----:B------:R-:W-:Y:S02]  /*1c30*/  USEL UR7, UR7, URZ, UP0 ;  /* 0x0000003f07077287 */ /* 0x000fe40008000000 */
[----:B------:R-:W-:-:S06]  /*1c40*/  ULOP3.LUT UR6, UR36, UR6, URZ, 0x3c, !UPT ;  /* 0x0000000624067292 */ /* 0x000fcc000f8e3c3f */
[----:B------:R-:W-:Y:S01]  /*1c50*/  MOV R6, UR6 ;  /* 0x0000000600067c02 */ /* 0x000fe20008000f00 */
[----:B------:R-:W-:-:S06]  /*1c60*/  UMOV UR6, UR37 ;  /* 0x0000002500067c82 */ /* 0x000fcc0008000000 */
.L_x_26:
[----:B-1----:R-:W-:Y:S05]  /*1c70*/  @!P0 BRA `(.L_x_20) ;  /* 0x0000000000048947 */ /* 0x002fea0003800000 */
[----:B------:R-:W-:Y:S01]  /*1c80*/  BPT.TRAP 0x1 ;  /* 0x000000040000795c */ /* 0x000fe20000300000 */
.L_x_20:
[----:B------:R-:W-:Y:S01]  /*1c90*/  ULEA UR8, UR7, UR39, 0x3 ;  /* 0x0000002707087291 */ /* 0x000fe2000f8e183f */
[----:B0-2---:R-:W-:-:S08]  /*1ca0*/  SHF.L.U32 R4, R6, 0x1f, RZ ;  /* 0x0000001f06047819 */ /* 0x005fd000000006ff */
[----:B------:R0:W1:Y:S01]  /*1cb0*/  SYNCS.PHASECHK.TRANS64.TRYWAIT P1, [UR8], R4 ;  /* 0x00000004ff0075a7 */ /* 0x0000620008020148 */
[----:B------:R-:W-:Y:S05]  /*1cc0*/  @!P0 BRA `(.L_x_21) ;  /* 0x0000000000048947 */ /* 0x000fea0003800000 */
[----:B------:R-:W-:Y:S01]  /*1cd0*/  BPT.TRAP 0x1 ;  /* 0x000000040000795c */ /* 0x000fe20000300000 */
.L_x_21:
[----:B-1----:R-:W-:Y:S05]  /*1ce0*/  @P1 BRA `(.L_x_22) ;  /* 0x0000000000081947 */ /* 0x002fea0003800000 */
[----:B------:R-:W1:Y:S02]  /*1cf0*/  SYNCS.PHASECHK.TRANS64.TRYWAIT P1, [UR8], R4 ;  /* 0x00000004ff0075a7 */ /* 0x000e640008020148 */
[----:B-1----:R-:W-:Y:S05]  /*1d00*/  @!P1 BRA `(.L_x_23) ;  /* 0x000000d800f49947 */ /* 0x002fea0003800000 */
.L_x_22:
[----:B------:R-:W-:Y:S01]  /*1d10*/  UIMAD UR28, UR7, 0x300, UR4 ;  /* 0x00000300071c78a4 */ /* 0x000fe2000f8e0204 */
[----:B------:R-:W-:Y:S01]  /*1d20*/  WARPGROUP.ARRIVE ;  /* 0x00000000000079c5 */ /* 0x000fe20000000000 */
[----:B------:R-:W-:Y:S01]  /*1d30*/  UIMAD UR30, UR7, 0xe0, UR5 ;  /* 0x000000e0071e78a4 */ /* 0x000fe2000f8e0205 */
[----:B------:R-:W-:Y:S01]  /*1d40*/  UMOV UR29, 0xc0000010 ;  /* 0xc0000010001d7882 */ /* 0x000fe20000000000 */
[----:B------:R-:W-:Y:S02]  /*1d50*/  UMOV UR31, 0xc0000010 ;  /* 0xc0000010001f7882 */ /* 0x000fe40000000000 */
[----:B------:R-:W-:Y:S01]  /*1d60*/  UIADD3 UR26, UR30, 0x20, URZ ;  /* 0x000000201e1a7890 */ /* 0x000fe2000fffe03f */
[----:B------:R-:W-:Y:S01]  /*1d70*/  UMOV UR24, UR28 ;  /* 0x0000001c00187c82 */ /* 0x000fe20008000000 */
[----:B------:R-:W-:Y:S01]  /*1d80*/  UMOV UR25, UR29 ;  /* 0x0000001d00197c82 */ /* 0x000fe20008000000 */
[----:B------:R-:W-:Y:S02]  /*1d90*/  UMOV UR27, 0xc0000010 ;  /* 0xc0000010001b7882 */ /* 0x000fe40000000000 */
[----:B------:R-:W-:Y:S01]  /*1da0*/  HGMMA.64x16x16.F32 R184, gdesc[UR28], R184, gsb0 ;  /* 0x002000001cb879f0 */ /* 0x000fe200080008b8 */
        /* <DEDUP_REMOVED lines=20> */
[----:B------:R-:W-:-:S02]  /*1ef0*/  WARPGROUP.DEPBAR.LE gsb0, 0x0 ;  /* 0x00008000000079c5 */ /* 0x000fc40000010000 */
[----:B------:R-:W-:-:S06]  /*1f00*/  WARPGROUP.ARRIVE ;  /* 0x00000000000079c5 */ /* 0x000fcc0000000000 */
[----:B------:R-:W-:Y:S03]  /*1f10*/  HGMMA.64x16x16.F32 R160, gdesc[UR24], R160, gsb0 ;  /* 0x0020000018a079f0 */ /* 0x000fe600080008a0 */
[----:B------:R-:W-:Y:S02]  /*1f20*/  WARPGROUP.DEPBAR.LE gsb0, 0x0 ;  /* 0x00008000000079c5 */ /* 0x000fe40000010000 */
[----:B------:R-:W-:-:S06]  /*1f30*/  WARPGROUP.ARRIVE ;  /* 0x00000000000079c5 */ /* 0x000fcc0000000000 */
[----:B------:R-:W-:Y:S03]  /*1f40*/  HGMMA.64x16x16.F32 R136, gdesc[UR20], R136, gsb0 ;  /* 0x00200000148879f0 */ /* 0x000fe60008000888 */
[----:B------:R-:W-:Y:S02]  /*1f50*/  WARPGROUP.DEPBAR.LE gsb0, 0x0 ;  /* 0x00008000000079c5 */ /* 0x000fe40000010000 */
[----:B------:R-:W-:-:S06]  /*1f60*/  WARPGROUP.ARRIVE ;  /* 0x00000000000079c5 */ /* 0x000fcc0000000000 */
[----:B------:R-:W-:Y:S03]  /*1f70*/  HGMMA.64x16x16.F32 R112, gdesc[UR16], R112, gsb0 ;  /* 0x00200000107079f0 */ /* 0x000fe60008000870 */
[----:B------:R-:W-:Y:S02]  /*1f80*/  WARPGROUP.DEPBAR.LE gsb0, 0x0 ;  /* 0x00008000000079c5 */ /* 0x000fe40000010000 */
[----:B------:R-:W-:-:S06]  /*1f90*/  WARPGROUP.ARRIVE ;  /* 0x00000000000079c5 */ /* 0x000fcc0000000000 */
[----:B------:R-:W-:Y:S01]  /*1fa0*/  HGMMA.64x16x16.F32 R88, gdesc[UR12], R88, gsb0 ;  /* 0x002000000c5879f0 */ /* 0x000fe20008000858 */
[----:B------:R-:W-:Y:S02]  /*1fb0*/  UIADD3 UR12, UR28, 0x100, URZ ;  /* 0x000001001c0c7890 */ /* 0x000fe4000fffe03f */
[----:B------:R-:W-:Y:S02]  /*1fc0*/  WARPGROUP.DEPBAR.LE gsb0, 0x0 ;  /* 0x00008000000079c5 */ /* 0x000fe40000010000 */
[----:B------:R-:W-:-:S06]  /*1fd0*/  WARPGROUP.ARRIVE ;  /* 0x00000000000079c5 */ /* 0x000fcc0000000000 */
[----:B------:R-:W-:Y:S03]  /*1fe0*/  HGMMA.64x16x16.F32 R64, gdesc[UR8], R64, gsb0 ;  /* 0x00200000084079f0 */ /* 0x000fe60008000840 */
[----:B------:R-:W-:Y:S02]  /*1ff0*/  WARPGROUP.DEPBAR.LE gsb0, 0x0 ;  /* 0x00008000000079c5 */ /* 0x000fe40000010000 */
[----:B------:R-:W-:-:S06]  /*2000*/  WARPGROUP.ARRIVE ;  /* 0x00000000000079c5 */ /* 0x000fcc0000000000 */
[----:B------:R-:W-:Y:S01]  /*2010*/  HGMMA.64x16x16.F32 R40, gdesc[UR32], R40, gsb0 ;  /* 0x00200000202879f0 */ /* 0x000fe20008000828 */
        /* <DEDUP_REMOVED lines=15> */
[----:B------:R-:W-:Y:S03]  /*2110*/  HGMMA.64x16x16.F32 R32, gdesc[UR32], R32, gsb0 ;  /* 0x00200000202079f0 */ /* 0x000fe60008000820 */
[----:B------:R-:W-:Y:S02]  /*2120*/  WARPGROUP.DEPBAR.LE gsb0, 0x0 ;  /* 0x00008000000079c5 */ /* 0x000fe40000010000 */
[----:B------:R-:W-:-:S06]  /*2130*/  WARPGROUP.ARRIVE ;  /* 0x00000000000079c5 */ /* 0x000fcc0000000000 */
[----:B------:R-:W-:Y:S01]  /*2140*/  HGMMA.64x16x16.F32 R56, gdesc[UR8], R56, gsb0 ;  /* 0x00200000083879f0 */ /* 0x000fe20008000838 */
[----:B------:R-:W-:-:S03]  /*2150*/  UIADD3 UR8, UR28, 0x200, URZ ;  /* 0x000002001c087890 */ /* 0x000fc6000fffe03f */
[----:B------:R-:W-:Y:S01]  /*2160*/  UMOV UR28, UR32 ;  /* 0x00000020001c7c82 */ /* 0x000fe20008000000 */
        /* <DEDUP_REMOVED lines=29> */
[----:B------:R-:W-:Y:S01]  /*2340*/  HGMMA.64x16x16.F32 R168, gdesc[UR28], R168, gsb0 ;  /* 0x002000001ca879f0 */ /* 0x000fe200080008a8 */
[----:B------:R-:W-:Y:S01]  /*2350*/  UMOV UR30, UR34 ;  /* 0x00000022001e7c82 */ /* 0x000fe20008000000 */
        /* <DEDUP_REMOVED lines=20> */
[----:B------:R-:W-:Y:S05]  /*24a0*/  @!P0 BRA `(.L_x_24) ;  /* 0x0000000000048947 */ /* 0x000fea0003800000 */
[----:B------:R-:W-:Y:S01]  /*24b0*/  BPT.TRAP 0x1 ;  /* 0x000000040000795c */ /* 0x000fe20000300000 */
.L_x_24:
[----:B------:R-:W-:Y:S01]  /*24c0*/  ULEA UR8, UR6, UR39, 0x3 ;  /* 0x0000002706087291 */ /* 0x000fe2000f8e183f */
[----:B------:R-:W-:-:S03]  /*24d0*/  ISETP.GT.U32.AND P1, PT, R16, 0x1, PT ;  /* 0x000000011000780c */ /* 0x000fc60003f24070 */
[----:B------:R-:W-:-:S04]  /*24e0*/  UIADD3 UR8, UR8, 0x70, URZ ;  /* 0x0000007008087890 */ /* 0x000fc8000fffe03f */
[----:B------:R-:W-:-:S09]  /*24f0*/  UPRMT UR8, URZ, 0x654, UR8 ;  /* 0x000006543f087896 */ /* 0x000fd20008000008 */
[----:B------:R-:W-:Y:S01]  /*2500*/  SYNCS.ARRIVE.TRANS64.RED.A1T0 RZ, [UR8], RZ ;  /* 0x000000ffffff79a7 */ /* 0x000fe20008100408 */
[----:B------:R-:W-:Y:S05]  /*2510*/  @P1 BRA `(.L_x_25) ;  /* 0x0000000000041947 */ /* 0x000fea0003800000 */
[----:B------:R-:W-:Y:S01]  /*2520*/  BPT.TRAP 0x1 ;  /* 0x000000040000795c */ /* 0x000fe20000300000 */
.L_x_25:
[----:B------:R-:W-:Y:S01]  /*2530*/  UIADD3 UR7, UR7, 0x1, URZ ;  /* 0x0000000107077890 */ /* 0x000fe2000fffe03f */
[C---:B------:R-:W-:Y:S01]  /*2540*/  ISETP.GT.AND P1, PT, R3.reuse, 0x1, PT ;  /* 0x000000010300780c */ /* 0x040fe20003f24270 */
[----:B------:R-:W-:Y:S01]  /*2550*/  UIADD3 UR6, UR6, 0x1, URZ ;  /* 0x0000000106067890 */ /* 0x000fe2000fffe03f */
[----:B------:R-:W-:Y:S01]  /*2560*/  VIADD R3, R3, 0xffffffff ;  /* 0xffffffff03037836 */ /* 0x000fe20000000000 */
[----:B------:R-:W-:Y:S02]  /*2570*/  UISETP.NE.AND UP0, UPT, UR7, 0xe, UPT ;  /* 0x0000000e0700788c */ /* 0x000fe4000bf05270 */
[----:B------:R-:W-:Y:S02]  /*2580*/  UISETP.NE.AND UP1, UPT, UR6, 0xe, UPT ;  /* 0x0000000e0600788c */ /* 0x000fe4000bf25270 */
[----:B------:R-:W-:Y:S02]  /*2590*/  USEL UR8, URZ, 0x1, UP0 ;  /* 0x000000013f087887 */ /* 0x000fe40008000000 */
[----:B------:R-:W-:-:S02]  /*25a0*/  USEL UR7, UR7, URZ, UP0 ;  /* 0x0000003f07077287 */ /* 0x000fc40008000000 */
[----:B------:R-:W-:Y:S02]  /*25b0*/  USEL UR6, UR6, URZ, UP1 ;  /* 0x0000003f06067287 */ /* 0x000fe40008800000 */
[----:B------:R-:W-:Y:S01]  /*25c0*/  LOP3.LUT R6, R6, UR8, RZ, 0x3c, !PT ;  /* 0x0000000806067c12 */ /* 0x000fe2000f8e3cff */
[----:B------:R-:W-:Y:S09]  /*25d0*/  @P1 BRA `(.L_x_26) ;  /* 0xfffffff400a41947 */ /* 0x000ff2000383ffff */
.L_x_19:
[----:B------:R-:W3:Y:S02]  /*25e0*/  LDC R3, c[0x0][0x28c] ;  /* 0x0000a300ff037b82 */ /* 0x000ee40000000800 */
[----:B---3--:R-:W-:-:S13]  /*25f0*/  ISETP.GE.AND P1, PT, R3, 0x1, PT ;  /* 0x000000010300780c */ /* 0x008fda0003f26270 */
[----:B------:R-:W-:Y:S05]  /*2600*/  @!P1 BRA `(.L_x_27) ;  /* 0x0000000000389947 */ /* 0x000fea0003800000 */
[----:B------:R-:W-:Y:S05]  /*2610*/  @!P0 BRA `(.L_x_28) ;  /* 0x0000000000048947 */ /* 0x000fea0003800000 */
[----:B------:R-:W-:Y:S01]  /*2620*/  BPT.TRAP 0x1 ;  /* 0x000000040000795c */ /* 0x000fe20000300000 */
.L_x_28:
[----:B------:R-:W-:Y:S01]  /*2630*/  VIADD R0, R0, UR37 ;  /* 0x0000002500007c36 */ /* 0x000fe20008000000 */
[----:B------:R-:W-:-:S04]  /*2640*/  ISETP.GT.U32.AND P0, PT, R16, 0x1, PT ;  /* 0x000000011000780c */ /* 0x000fc80003f04070 */
[----:B012---:R-:W-:-:S05]  /*2650*/  SHF.R.U32.HI R4, RZ, 0x1, R0 ;  /* 0x00000001ff047819 */ /* 0x007fca0000011600 */
[----:B------:R-:W-:-:S05]  /*2660*/  IMAD.WIDE.U32 R4, R4, -0x6db6db6d, RZ ;  /* 0x9249249304047825 */ /* 0x000fca00078e00ff */
[----:B------:R-:W-:-:S05]  /*2670*/  SHF.R.U32.HI R5, RZ, 0x2, R5 ;  /* 0x00000002ff057819 */ /* 0x000fca0000011605 */
[----:B------:R-:W-:-:S05]  /*2680*/  IMAD R0, R5, -0xe, R0 ;  /* 0xfffffff205007824 */ /* 0x000fca00078e0200 */
[----:B------:R-:W-:-:S05]  /*2690*/  LEA R0, R0, UR39, 0x3 ;  /* 0x0000002700007c11 */ /* 0x000fca000f8e18ff */
[----:B------:R-:W-:-:S05]  /*26a0*/  VIADD R0, R0, 0x70 ;  /* 0x0000007000007836 */ /* 0x000fca0000000000 */
[----:B------:R-:W-:-:S04]  /*26b0*/  PRMT R0, RZ, 0x654, R0 ;  /* 0x00000654ff007816 */ /* 0x000fc80000000000 */
[----:B------:R3:W-:Y:S01]  /*26c0*/  SYNCS.ARRIVE.TRANS64.RED.A1T0 RZ, [R0+URZ], RZ ;  /* 0x000000ff00ff79a7 */ /* 0x0007e2000810043f */
[----:B------:R-:W-:Y:S05]  /*26d0*/  @P0 BRA `(.L_x_27) ;  /* 0x0000000000040947 */ /* 0x000fea0003800000 */
[----:B------:R-:W-:Y:S01]  /*26e0*/  BPT.TRAP 0x1 ;  /* 0x000000040000795c */ /* 0x000fe20000300000 */
.L_x_27:
[----:B------:R-:W0:Y:S01]  /*26f0*/  S2R R9, SR_TID.X ;  /* 0x0000000000097919 */ /* 0x000e220000002100 */
[----:B------:R-:W4:Y:S01]  /*2700*/  LDC R6, c[0x0][0x288] ;  /* 0x0000a200ff067b82 */ /* 0x000f220000000800 */
[----:B------:R-:W-:Y:S01]  /*2710*/  IMAD R19, R19, 0x70, RZ ;  /* 0x0000007013137824 */ /* 0x000fe200078e02ff */
[----:B------:R-:W-:Y:S01]  /*2720*/  UIADD3 UR37, UR38, UR37, URZ ;  /* 0x0000002526257290 */ /* 0x000fe2000fffe03f */
[----:B---3--:R-:W3:Y:S01]  /*2730*/  S2R R0, SR_TID.X ;  /* 0x0000000000007919 */ /* 0x008ee20000002100 */
[----:B------:R-:W-:Y:S01]  /*2740*/  ULDC UR7, c[0x0][0x284] ;  /* 0x0000a10000077ab9 */ /* 0x000fe20000000800 */
[----:B------:R-:W-:Y:S01]  /*2750*/  SHF.R.S32.HI R15, RZ, 0x1f, R2 ;  /* 0x0000001fff0f7819 */ /* 0x000fe20000011402 */
[----:B------:R-:W-:Y:S02]  /*2760*/  UISETP.GT.U32.AND UP0, UPT, UR37, 0xd, UPT ;  /* 0x0000000d2500788c */ /* 0x000fe4000bf04070 */
[----:B------:R-:W-:Y:S02]  /*2770*/  USHF.R.U32.HI UR4, URZ, 0x1, UR37 ;  /* 0x000000013f047899 */ /* 0x000fe40008011625 */
[----:B------:R-:W-:-:S02]  /*2780*/  UISETP.LT.U32.AND UP0, UPT, UR38, 0xe, UP0 ;  /* 0x0000000e2600788c */ /* 0x000fc40008701070 */
[----:B------:R-:W-:Y:S01]  /*2790*/  UISETP.GE.U32.AND UP1, UPT, UR38, 0xe, UPT ;  /* 0x0000000e2600788c */ /* 0x000fe2000bf26070 */
[----:B------:R-:W-:Y:S01]  /*27a0*/  ULDC.64 UR8, c[0x0][0x5d0] ;  /* 0x0001740000087ab9 */ /* 0x000fe20000000a00 */
[----:B------:R-:W-:Y:S02]  /*27b0*/  UIMAD.WIDE.U32 UR4, UR4, -0x6db6db6d, URZ ;  /* 0x92492493040478a5 */ /* 0x000fe4000f8e003f */
[----:B------:R-:W-:Y:S02]  /*27c0*/  USEL UR6, URZ, 0x1, !UP0 ;  /* 0x000000013f067887 */ /* 0x000fe4000c000000 */
[----:B------:R-:W-:Y:S02]  /*27d0*/  USHF.R.U32.HI UR4, URZ, 0x2, UR5 ;  /* 0x000000023f047899 */ /* 0x000fe40008011605 */
[----:B------:R-:W-:Y:S02]  /*27e0*/  ULOP3.LUT UR36, UR36, UR6, URZ, 0x3c, !UPT ;  /* 0x0000000624247292 */ /* 0x000fe4000f8e3c3f */
[----:B------:R-:W-:Y:S01]  /*27f0*/  UIMAD UR37, UR4, -0xe, UR37 ;  /* 0xfffffff2042578a4 */ /* 0x000fe2000f8e0225 */
[----:B----4-:R-:W-:Y:S01]  /*2800*/  ISETP.GE.AND P0, PT, R19, R6, PT ;  /* 0x000000061300720c */ /* 0x010fe20003f06270 */
[----:B------:R-:W-:Y:S01]  /*2810*/  @UP1 ULOP3.LUT UR36, UR36, 0x1, UR4, 0x78, !UPT ;  /* 0x0000000124241892 */ /* 0x000fe2000f8e7804 */
[C---:B012---:R-:W-:Y:S01]  /*2820*/  LOP3.LUT R5, R9.reuse, 0x3, RZ, 0xc0, !PT ;  /* 0x0000000309057812 */ /* 0x047fe200078ec0ff */
[----:B------:R-:W-:Y:S01]  /*2830*/  IMAD.SHL.U32 R10, R9, 0x2, RZ ;  /* 0x00000002090a7824 */ /* 0x000fe200078e00ff */
[----:B------:R-:W-:-:S02]  /*2840*/  SHF.R.U32.HI R3, RZ, 0x2, R9 ;  /* 0x00000002ff037819 */ /* 0x000fc40000011609 */
[----:B------:R-:W-:Y:S01]  /*2850*/  LOP3.LUT R4, R9, 0x60, RZ, 0xc0, !PT ;  /* 0x0000006009047812 */ /* 0x000fe200078ec0ff */
[----:B------:R-:W-:Y:S01]  /*2860*/  IMAD R14, R5, -0x2, R6 ;  /* 0xfffffffe050e7824 */ /* 0x000fe200078e0206 */
[----:B---3--:R-:W-:Y:S01]  /*2870*/  SHF.R.U32.HI R0, RZ, 0x7, R0 ;  /* 0x00000007ff007819 */ /* 0x008fe20000011600 */
[----:B------:R-:W-:Y:S01]  /*2880*/  IMAD R5, R22, 0x180, RZ ;  /* 0x0000018016057824 */ /* 0x000fe200078e02ff */
[----:B------:R-:W-:Y:S01]  /*2890*/  LOP3.LUT R3, R3, 0x7, RZ, 0xc0, !PT ;  /* 0x0000000703037812 */ /* 0x000fe200078ec0ff */
[----:B------:R-:W-:Y:S01]  /*28a0*/  IMAD R9, R15, UR8, RZ ;  /* 0x000000080f097c24 */ /* 0x000fe2000f8e02ff */
[----:B------:R-:W-:Y:S02]  /*28b0*/  SHF.R.U32.HI R4, RZ, 0x1, R4 ;  /* 0x00000001ff047819 */ /* 0x000fe40000011604 */
[----:B------:R-:W-:Y:S01]  /*28c0*/  LOP3.LUT R0, R0, 0x1, RZ, 0xc0, !PT ;  /* 0x0000000100007812 */ /* 0x000fe200078ec0ff */
[----:B------:R-:W-:Y:S01]  /*28d0*/  IMAD R13, R2, UR9, R9 ;  /* 0x00000009020d7c24 */ /* 0x000fe2000f8e0209 */
[----:B------:R-:W-:-:S02]  /*28e0*/  IADD3 R7, RZ, -R4, -R3 ;  /* 0x80000004ff077210 */ /* 0x000fc40007ffe803 */
[----:B------:R-:W-:Y:S01]  /*28f0*/  ISETP.GE.OR P0, PT, R5, UR7, P0 ;  /* 0x0000000705007c0c */ /* 0x000fe20008706670 */
[C---:B------:R-:W-:Y:S01]  /*2900*/  IMAD.SHL.U32 R8, R0.reuse, 0x40, RZ ;  /* 0x0000004000087824 */ /* 0x040fe200078e00ff */
[----:B------:R-:W-:Y:S01]  /*2910*/  LOP3.LUT R10, R19, 0x6, R10, 0xf8, !PT ;  /* 0x00000006130a7812 */ /* 0x000fe200078ef80a */
[----:B------:R-:W-:Y:S02]  /*2920*/  IMAD R12, R0, -0x40, R7 ;  /* 0xffffffc0000c7824 */ /* 0x000fe400078e0207 */
[----:B------:R-:W-:Y:S01]  /*2930*/  IMAD.WIDE R6, R22, 0x180, RZ ;  /* 0x0000018016067825 */ /* 0x000fe200078e02ff */
[--C-:B------:R-:W-:Y:S02]  /*2940*/  SHF.R.S32.HI R11, RZ, 0x1f, R10.reuse ;  /* 0x0000001fff0b7819 */ /* 0x100fe4000001140a */
[----:B------:R-:W-:Y:S01]  /*2950*/  LOP3.LUT R3, R8, 0x40, R3, 0xe2, !PT ;  /* 0x0000004008037812 */ /* 0x000fe200078ee203 */
[----:B------:R-:W-:Y:S02]  /*2960*/  IMAD.MOV.U32 R22, RZ, RZ, -0x1 ;  /* 0xffffffffff167424 */ /* 0x000fe400078e00ff */
[----:B------:R-:W-:Y:S01]  /*2970*/  IMAD.WIDE.U32 R8, R2, UR8, R10 ;  /* 0x0000000802087c25 */ /* 0x000fe2000f8e000a */
[----:B------:R-:W-:-:S02]  /*2980*/  LOP3.LUT R0, R6, R3, R4, 0xfe, !PT ;  /* 0x0000000306007212 */ /* 0x000fc400078efe04 */
[----:B------:R-:W-:Y:S01]  /*2990*/  IADD3 R3, -R5, UR7, R12 ;  /* 0x0000000705037c10 */ /* 0x000fe2000fffe10c */
[----:B------:R-:W-:Y:S01]  /*29a0*/  IMAD.IADD R4, R14, 0x1, -R19 ;  /* 0x000000010e047824 */ /* 0x000fe200078e0a13 */
[----:B------:R-:W-:Y:S01]  /*29b0*/  IADD3 R9, R9, R13, RZ ;  /* 0x0000000d09097210 */ /* 0x000fe20007ffe0ff */
[----:B------:R-:W-:Y:S06]  /*29c0*/  @P0 BRA `(.L_x_29) ;  /* 0x000000a800e00947 */ /* 0x000fec0003800000 */
[----:B------:R-:W0:Y:S01]  /*29d0*/  LDC.64 R204, c[0x0][0x5c8] ;  /* 0x00017200ffcc7b82 */ /* 0x000e220000000a00 */
[----:B-----5:R-:W-:Y:S01]  /*29e0*/  FSETP.NEU.AND P1, PT, R23, RZ, PT ;  /* 0x000000ff1700720b */ /* 0x020fe20003f2d000 */
[----:B------:R-:W-:Y:S01]  /*29f0*/  BSSY B0, `(.L_x_29) ;  /* 0x0000ab5000007945 */ /* 0x000fe20003800000 */
[----:B------:R-:W-:-:S04]  /*2a00*/  ISETP.GT.AND P4, PT, R3, RZ, PT ;  /* 0x000000ff0300720c */ /* 0x000fc80003f84270 */
[----:B------:R-:W-:Y:S01]  /*2a10*/  ISETP.GT.AND P0, PT, R4, RZ, P4 ;  /* 0x000000ff0400720c */ /* 0x000fe20002704270 */
[-C--:B0-----:R-:W-:Y:S02]  /*2a20*/  IMAD R5, R7, R204.reuse, RZ ;  /* 0x000000cc07057224 */ /* 0x081fe400078e02ff */
[----:B------:R-:W-:-:S04]  /*2a30*/  IMAD.WIDE.U32 R8, R0, R204, R8 ;  /* 0x000000cc00087225 */ /* 0x000fc800078e0008 */
[----:B------:R-:W-:-:S04]  /*2a40*/  IMAD R5, R0, R205, R5 ;  /* 0x000000cd00057224 */ /* 0x000fc800078e0205 */
[----:B------:R-:W-:Y:S01]  /*2a50*/  IMAD.IADD R19, R9, 0x1, R5 ;  /* 0x0000000109137824 */ /* 0x000fe200078e0205 */
[----:B------:R-:W-:Y:S06]  /*2a60*/  @!P1 BRA `(.L_x_30) ;  /* 0x0000007800b89947 */ /* 0x000fec0003800000 */
[----:B------:R-:W0:Y:S01]  /*2a70*/  LDC.64 R202, c[0x0][0x5b8] ;  /* 0x00016e00ffca7b82 */ /* 0x000e220000000a00 */
[----:B------:R-:W-:-:S07]  /*2a80*/  ULDC.64 UR4, c[0x0][0x5c0] ;  /* 0x0001700000047ab9 */ /* 0x000fce0000000a00 */
[----:B------:R-:W1:Y:S08]  /*2a90*/  LDC.64 R200, c[0x0][0x5b0] ;  /* 0x00016c00ffc87b82 */ /* 0x000e700000000a00 */
[----:B------:R-:W2:Y:S01]  /*2aa0*/  LDC.64 R198, c[0x0][0x5a8] ;  /* 0x00016a00ffc67b82 */ /* 0x000ea20000000a00 */
[-C--:B0-----:R-:W-:Y:S02]  /*2ab0*/  IMAD R5, R15, R202.reuse, RZ ;  /* 0x000000ca0f057224 */ /* 0x081fe400078e02ff */
[----:B------:R-:W-:-:S04]  /*2ac0*/  IMAD.WIDE.U32 R196, R2, R202, R10 ;  /* 0x000000ca02c47225 */ /* 0x000fc800078e000a */
[----:B------:R-:W-:Y:S02]  /*2ad0*/  IMAD R5, R2, R203, R5 ;  /* 0x000000cb02057224 */ /* 0x000fe400078e0205 */
[-C--:B-1----:R-:W-:Y:S02]  /*2ae0*/  IMAD R6, R7, R200.reuse, RZ ;  /* 0x000000c807067224 */ /* 0x082fe400078e02ff */
[----:B------:R-:W-:Y:S02]  /*2af0*/  IMAD.IADD R195, R197, 0x1, R5 ;  /* 0x00000001c5c37824 */ /* 0x000fe400078e0205 */
[----:B------:R-:W-:Y:S02]  /*2b00*/  IMAD.MOV.U32 R194, RZ, RZ, R196 ;  /* 0x000000ffffc27224 */ /* 0x000fe400078e00c4 */
[C---:B------:R-:W-:Y:S02]  /*2b10*/  IMAD R6, R0.reuse, R201, R6 ;  /* 0x000000c900067224 */ /* 0x040fe400078e0206 */
[----:B------:R-:W-:-:S05]  /*2b20*/  IMAD.WIDE.U32 R12, R0, R200, R194 ;  /* 0x000000c8000c7225 */ /* 0x000fca00078e00c2 */
[----:B------:R-:W-:Y:S02]  /*2b30*/  IADD3 R7, R13, R6, RZ ;  /* 0x000000060d077210 */ /* 0x000fe40007ffe0ff */
[----:B--2---:R-:W-:-:S04]  /*2b40*/  LEA R14, P1, R12, R198, 0x1 ;  /* 0x000000c60c0e7211 */ /* 0x004fc800078208ff */
[----:B------:R-:W-:-:S05]  /*2b50*/  LEA.HI.X R15, R12, R199, R7, 0x1, P1 ;  /* 0x000000c70c0f7211 */ /* 0x000fca00008f0c07 */
[----:B------:R0:W2:Y:S01]  /*2b60*/  @P0 LDG.E.LTC128B.U16 R7, desc[UR40][R14.64] ;  /* 0x000000280e070981 */ /* 0x0000a2000c1e1520 */
[----:B------:R-:W-:Y:S01]  /*2b70*/  IMAD.WIDE.U32 R12, R0, R200, R10 ;  /* 0x000000c8000c7225 */ /* 0x000fe200078e000a */
[----:B------:R-:W-:Y:S03]  /*2b80*/  BSSY B1, `(.L_x_31) ;  /* 0x0000012000017945 */ /* 0x000fe60003800000 */
[----:B------:R-:W-:Y:S02]  /*2b90*/  IMAD.IADD R13, R6, 0x1, R13 ;  /* 0x00000001060d7824 */ /* 0x000fe400078e020d */
[----:B------:R-:W-:-:S03]  /*2ba0*/  IMAD.WIDE.U32 R12, R2, R202, R12 ;  /* 0x000000ca020c7225 */ /* 0x000fc600078e000c */
[----:B0-----:R-:W-:Y:S01]  /*2bb0*/  LEA R14, P2, R12, R198, 0x1 ;  /* 0x000000c60c0e7211 */ /* 0x001fe200078408ff */
[----:B--2---:R-:W-:-:S05]  /*2bc0*/  HADD2.F32 R20, -RZ, R7.H0_H0 ;  /* 0x20000007ff147230 */ /* 0x004fca0000004100 */
[----:B------:R-:W-:Y:S01]  /*2bd0*/  FMUL R9, R20, R23 ;  /* 0x0000001714097220 */ /* 0x000fe20000400000 */
[----:B------:R-:W-:-:S03]  /*2be0*/  LEA R20, P1, R8, UR4, 0x1 ;  /* 0x0000000408147c11 */ /* 0x000fc6000f8208ff */
[----:B------:R-:W-:Y:S01]  /*2bf0*/  FFMA R9, R184, R192, R9 ;  /* 0x000000c0b8097223 */ /* 0x000fe20000000009 */
[----:B------:R-:W-:Y:S01]  /*2c00*/  LEA.HI.X R21, R8, UR5, R19, 0x1, P1 ;  /* 0x0000000508157c11 */ /* 0x000fe200088f0c13 */
[----:B------:R-:W-:Y:S01]  /*2c10*/  IMAD.IADD R8, R5, 0x1, R13 ;  /* 0x0000000105087824 */ /* 0x000fe200078e020d */
[----:B------:R-:W-:Y:S02]  /*2c20*/  ISETP.GT.AND P1, PT, R4, 0x1, P4 ;  /* 0x000000010400780c */ /* 0x000fe40002724270 */
[----:B------:R-:W-:Y:S02]  /*2c30*/  F2FP.F16.F32.PACK_AB R9, RZ, R9 ;  /* 0x00000009ff09723e */ /* 0x000fe400000000ff */
[----:B------:R-:W-:Y:S01]  /*2c40*/  LEA.HI.X R15, R12, R199, R8, 0x1, P2 ;  /* 0x000000c70c0f7211 */ /* 0x000fe200010f0c08 */
[C---:B------:R-:W-:Y:S01]  /*2c50*/  IMAD.SHL.U32 R12, R200.reuse, 0x8, RZ ;  /* 0x00000008c80c7824 */ /* 0x040fe200078e00ff */
[----:B------:R-:W-:Y:S01]  /*2c60*/  SHF.L.U64.HI R13, R200, 0x3, R201 ;  /* 0x00000003c80d7819 */ /* 0x000fe200000102c9 */
[----:B------:R0:W-:Y:S06]  /*2c70*/  @P0 STG.E.U16 desc[UR40][R20.64], R9 ;  /* 0x0000000914000986 */ /* 0x0001ec000c101528 */
[----:B------:R-:W-:Y:S05]  /*2c80*/  @!P1 BRA `(.L_x_32) ;  /* 0x0000000000049947 */ /* 0x000fea0003800000 */
[----:B------:R1:W5:Y:S02]  /*2c90*/  LDG.E.LTC128B.U16 R7, desc[UR40][R14.64+0x2] ;  /* 0x000002280e077981 */ /* 0x000364000c1e1520 */
.L_x_32:
[----:B------:R-:W-:Y:S05]  /*2ca0*/  BSYNC B1 ;  /* 0x0000000000017941 */ /* 0x000fea0003800000 */
.L_x_31:
[----:B-----5:R-:W-:Y:S01]  /*2cb0*/  HADD2.F32 R8, -RZ, R7.H0_H0 ;  /* 0x20000007ff087230 */ /* 0x020fe20000004100 */
[----:B------:R-:W-:Y:S01]  /*2cc0*/  ISETP.GT.AND P3, PT, R3, 0x8, PT ;  /* 0x000000080300780c */ /* 0x000fe20003f64270 */
[----:B------:R-:W-:-:S04]  /*2cd0*/  IMAD.WIDE.U32 R208, R0, R200, R12 ;  /* 0x000000c800d07225 */ /* 0x000fc800078e000c */
[----:B------:R-:W-:Y:S01]  /*2ce0*/  FMUL R8, R8, R23 ;  /* 0x0000001708087220 */ /* 0x000fe20000400000 */
[----:B0-----:R-:W-:Y:S01]  /*2cf0*/  IMAD.IADD R9, R6, 0x1, R209 ;  /* 0x0000000106097824 */ /* 0x001fe200078e02d1 */
[----:B------:R-:W-:Y:S02]  /*2d00*/  IADD3 R19, P2, R196, R208, RZ ;  /* 0x000000d0c4137210 */ /* 0x000fe40007f5e0ff */
[----:B------:R-:W-:Y:S01]  /*2d10*/  FFMA R8, R185, R192, R8 ;  /* 0x000000c0b9087223 */ /* 0x000fe20000000008 */
[----:B------:R-:W-:Y:S02]  /*2d20*/  ISETP.GT.AND P0, PT, R4, RZ, P3 ;  /* 0x000000ff0400720c */ /* 0x000fe40001f04270 */
[----:B------:R-:W-:Y:S01]  /*2d30*/  IMAD.X R184, R9, 0x1, R195, P2 ;  /* 0x0000000109b87824 */ /* 0x000fe200010e06c3 */
[----:B------:R-:W-:Y:S02]  /*2d40*/  LEA R210, P2, R19, R198, 0x1 ;  /* 0x000000c613d27211 */ /* 0x000fe400078408ff */
[----:B------:R-:W-:-:S02]  /*2d50*/  F2FP.F16.F32.PACK_AB R8, RZ, R8 ;  /* 0x00000008ff08723e */ /* 0x000fc400000000ff */
[----:B------:R-:W-:Y:S02]  /*2d60*/  LEA.HI.X R211, R19, R199, R184, 0x1, P2 ;  /* 0x000000c713d37211 */ /* 0x000fe400010f0cb8 */
[----:B------:R-:W-:Y:S02]  /*2d70*/  PRMT R203, R8, 0x7610, R203 ;  /* 0x0000761008cb7816 */ /* 0x000fe400000000cb */
[----:B------:R-:W-:-:S03]  /*2d80*/  PRMT R19, R7, 0x7610, R19 ;  /* 0x0000761007137816 */ /* 0x000fc60000000013 */
[----:B------:R0:W-:Y:S04]  /*2d90*/  @P1 STG.E.U16 desc[UR40][R20.64+0x2], R203 ;  /* 0x000002cb14001986 */ /* 0x0001e8000c101528 */
[----:B------:R-:W2:Y:S01]  /*2da0*/  @P0 LDG.E.LTC128B.U16 R19, desc[UR40][R210.64] ;  /* 0x00000028d2130981 */ /* 0x000ea2000c1e1520 */
[----:B------:R-:W-:Y:S01]  /*2db0*/  IADD3 R206, P1, R10, R208, RZ ;  /* 0x000000d00ace7210 */ /* 0x000fe20007f3e0ff */
[----:B------:R-:W-:Y:S01]  /*2dc0*/  BSSY B1, `(.L_x_33) ;  /* 0x0000012000017945 */ /* 0x000fe20003800000 */
[----:B------:R-:W-:Y:S02]  /*2dd0*/  ISETP.GT.AND P2, PT, R4, 0x1, P3 ;  /* 0x000000010400780c */ /* 0x000fe40001f44270 */
[----:B------:R-:W-:-:S03]  /*2de0*/  IADD3.X R207, R11, R9, RZ, P1, !PT ;  /* 0x000000090bcf7210 */ /* 0x000fc60000ffe4ff */
[----:B------:R-:W-:-:S04]  /*2df0*/  IMAD.WIDE.U32 R206, R2, R202, R206 ;  /* 0x000000ca02ce7225 */ /* 0x000fc800078e00ce */
[----:B------:R-:W-:Y:S01]  /*2e00*/  IMAD.IADD R185, R5, 0x1, R207 ;  /* 0x0000000105b97824 */ /* 0x000fe200078e02cf */
[----:B------:R-:W-:-:S04]  /*2e10*/  LEA R184, P1, R206, R198, 0x1 ;  /* 0x000000c6ceb87211 */ /* 0x000fc800078208ff */
[----:B------:R-:W-:Y:S01]  /*2e20*/  LEA.HI.X R185, R206, R199, R185, 0x1, P1 ;  /* 0x000000c7ceb97211 */ /* 0x000fe200008f0cb9 */
[----:B--2---:R-:W-:-:S05]  /*2e30*/  HADD2.F32 R8, -RZ, R19.H0_H0 ;  /* 0x20000013ff087230 */ /* 0x004fca0000004100 */
[----:B------:R-:W-:Y:S01]  /*2e40*/  FMUL R7, R8, R23 ;  /* 0x0000001708077220 */ /* 0x000fe20000400000 */
[----:B------:R-:W-:-:S03]  /*2e50*/  IMAD.SHL.U32 R8, R204, 0x10, RZ ;  /* 0x00000010cc087824 */ /* 0x000fc600078e00ff */
[----:B------:R-:W-:Y:S02]  /*2e60*/  FFMA R7, R186, R192, R7 ;  /* 0x000000c0ba077223 */ /* 0x000fe40000000007 */
[----:B------:R-:W-:-:S03]  /*2e70*/  IADD3 R206, P1, R8, R20, RZ ;  /* 0x0000001408ce7210 */ /* 0x000fc60007f3e0ff */
[----:B------:R-:W-:Y:S02]  /*2e80*/  F2FP.F16.F32.PACK_AB R186, RZ, R7 ;  /* 0x00000007ffba723e */ /* 0x000fe400000000ff */
[----:B------:R-:W-:-:S05]  /*2e90*/  SHF.L.U64.HI R7, R204, 0x4, R205 ;  /* 0x00000004cc077819 */ /* 0x000fca00000102cd */
[----:B------:R-:W-:-:S05]  /*2ea0*/  IMAD.X R207, R7, 0x1, R21, P1 ;  /* 0x0000000107cf7824 */ /* 0x000fca00008e0615 */
[----:B------:R0:W-:Y:S01]  /*2eb0*/  @P0 STG.E.U16 desc[UR40][R206.64], R186 ;  /* 0x000000bace000986 */ /* 0x0001e2000c101528 */
[----:B------:R-:W-:Y:S05]  /*2ec0*/  @!P2 BRA `(.L_x_34) ;  /* 0x000000000004a947 */ /* 0x000fea0003800000 */
[----:B------:R2:W5:Y:S02]  /*2ed0*/  LDG.E.LTC128B.U16 R19, desc[UR40][R184.64+0x2] ;  /* 0x00000228b8137981 */ /* 0x000564000c1e1520 */
.L_x_34:
[----:B------:R-:W-:Y:S05]  /*2ee0*/  BSYNC B1 ;  /* 0x0000000000017941 */ /* 0x000fea0003800000 */
.L_x_33:
[----:B0----5:R-:W-:Y:S01]  /*2ef0*/  HADD2.F32 R186, -RZ, R19.H0_H0 ;  /* 0x20000013ffba7230 */ /* 0x021fe20000004100 */
[----:B------:R-:W-:Y:S01]  /*2f00*/  ISETP.GT.AND P0, PT, R4, 0x8, P4 ;  /* 0x000000080400780c */ /* 0x000fe20002704270 */
[----:B------:R-:W-:Y:S03]  /*2f10*/  BSSY B1, `(.L_x_35) ;  /* 0x000000a000017945 */ /* 0x000fe60003800000 */
[----:B------:R-:W-:-:S04]  /*2f20*/  FMUL R186, R186, R23 ;  /* 0x00000017baba7220 */ /* 0x000fc80000400000 */
[----:B------:R-:W-:Y:S01]  /*2f30*/  FFMA R186, R187, R192, R186 ;  /* 0x000000c0bbba7223 */ /* 0x000fe200000000ba */
[----:B------:R-:W-:-:S04]  /*2f40*/  IMAD.MOV.U32 R187, RZ, RZ, R207 ;  /* 0x000000ffffbb7224 */ /* 0x000fc800078e00cf */
[----:B------:R-:W-:-:S04]  /*2f50*/  F2FP.F16.F32.PACK_AB R186, RZ, R186 ;  /* 0x000000baffba723e */ /* 0x000fc800000000ff */
[----:B------:R-:W-:Y:S01]  /*2f60*/  PRMT R203, R186, 0x7610, R203 ;  /* 0x00007610bacb7816 */ /* 0x000fe200000000cb */
[----:B------:R-:W-:-:S05]  /*2f70*/  IMAD.MOV.U32 R186, RZ, RZ, R206 ;  /* 0x000000ffffba7224 */ /* 0x000fca00078e00ce */
[----:B------:R0:W-:Y:S01]  /*2f80*/  @P2 STG.E.U16 desc[UR40][R186.64+0x2], R203 ;  /* 0x000002cbba002986 */ /* 0x0001e2000c101528 */
[----:B------:R-:W-:Y:S05]  /*2f90*/  @!P0 BRA `(.L_x_36) ;  /* 0x0000000000048947 */ /* 0x000fea0003800000 */
[----:B------:R3:W5:Y:S02]  /*2fa0*/  LDG.E.LTC128B.U16 R19, desc[UR40][R14.64+0x10] ;  /* 0x000010280e137981 */ /* 0x000764000c1e1520 */
.L_x_36:
[----:B------:R-:W-:Y:S05]  /*2fb0*/  BSYNC B1 ;  /* 0x0000000000017941 */ /* 0x000fea0003800000 */
.L_x_35:
[----:B-----5:R-:W-:Y:S01]  /*2fc0*/  HADD2.F32 R210, -RZ, R19.H0_H0 ;  /* 0x20000013ffd27230 */ /* 0x020fe20000004100 */
[----:B------:R-:W-:Y:S01]  /*2fd0*/  ISETP.GT.AND P1, PT, R4, 0x9, P4 ;  /* 0x000000090400780c */ /* 0x000fe20002724270 */
[----:B------:R-:W-:Y:S03]  /*2fe0*/  BSSY B1, `(.L_x_37) ;  /* 0x0000007000017945 */ /* 0x000fe60003800000 */
[----:B0-----:R-:W-:-:S04]  /*2ff0*/  FMUL R203, R210, R23 ;  /* 0x00000017d2cb7220 */ /* 0x001fc80000400000 */
[----:B------:R-:W-:-:S05]  /*3000*/  FFMA R203, R188, R192, R203 ;  /* 0x000000c0bccb7223 */ /* 0x000fca00000000cb */
[----:B------:R-:W-:-:S05]  /*3010*/  F2FP.F16.F32.PACK_AB R203, RZ, R203 ;  /* 0x000000cbffcb723e */ /* 0x000fca00000000ff */
[----:B------:R0:W-:Y:S01]  /*3020*/  @P0 STG.E.U16 desc[UR40][R20.64+0x10], R203 ;  /* 0x000010cb14000986 */ /* 0x0001e2000c101528 */
[----:B------:R-:W-:Y:S05]  /*3030*/  @!P1 BRA `(.L_x_38) ;  /* 0x0000000000049947 */ /* 0x000fea0003800000 */
[----:B------:R4:W5:Y:S02]  /*3040*/  LDG.E.LTC128B.U16 R19, desc[UR40][R14.64+0x12] ;  /* 0x000012280e137981 */ /* 0x000964000c1e1520 */
.L_x_38:
[----:B------:R-:W-:Y:S05]  /*3050*/  BSYNC B1 ;  /* 0x0000000000017941 */ /* 0x000fea0003800000 */
.L_x_37:
[----:B-----5:R-:W-:Y:S01]  /*3060*/  HADD2.F32 R188, -RZ, R19.H0_H0 ;  /* 0x20000013ffbc7230 */ /* 0x020fe20000004100 */
[----:B------:R-:W-:Y:S01]  /*3070*/  ISETP.GT.AND P0, PT, R4, 0x8, P3 ;  /* 0x000000080400780c */ /* 0x000fe20001f04270 */
[----:B------:R-:W-:Y:S03]  /*3080*/  BSSY B1, `(.L_x_39) ;  /* 0x0000007000017945 */ /* 0x000fe60003800000 */
[----:B------:R-:W-:-:S04]  /*3090*/  FMUL R188, R188, R23 ;  /* 0x00000017bcbc7220 */ /* 0x000fc80000400000 */
[----:B------:R-:W-:-:S05]  /*30a0*/  FFMA R188, R189, R192, R188 ;  /* 0x000000c0bdbc7223 */ /* 0x000fca00000000bc */
[----:B------:R-:W-:-:S05]  /*30b0*/  F2FP.F16.F32.PACK_AB R188, RZ, R188 ;  /* 0x000000bcffbc723e */ /* 0x000fca00000000ff */
[----:B------:R0:W-:Y:S01]  /*30c0*/  @P1 STG.E.U16 desc[UR40][R20.64+0x12], R188 ;  /* 0x000012bc14001986 */ /* 0x0001e2000c101528 */
[----:B------:R-:W-:Y:S05]  /*30d0*/  @!P0 BRA `(.L_x_40) ;  /* 0x0000000000048947 */ /* 0x000fea0003800000 */
[----:B------:R0:W5:Y:S02]  /*30e0*/  LDG.E.LTC128B.U16 R19, desc[UR40][R184.64+0x10] ;  /* 0x00001028b8137981 */ /* 0x000164000c1e1520 */
.L_x_40:
[----:B------:R-:W-:Y:S05]  /*30f0*/  BSYNC B1 ;  /* 0x0000000000017941 */ /* 0x000fea0003800000 */
.L_x_39:
[----:B0----5:R-:W-:Y:S01]  /*3100*/  HADD2.F32 R188, -RZ, R19.H0_H0 ;  /* 0x20000013ffbc7230 */ /* 0x021fe20000004100 */
[----:B------:R-:W-:Y:S01]  /*3110*/  ISETP.GT.AND P1, PT, R4, 0x9, P3 ;  /* 0x000000090400780c */ /* 0x000fe20001f24270 */
[----:B------:R-:W-:Y:S01]  /*3120*/  BSSY B1, `(.L_x_41) ;  /* 0x0000008000017945 */ /* 0x000fe20003800000 */
[----:B------:R-:W-:Y:S02]  /*3130*/  PRMT R203, R19, 0x7610, R203 ;  /* 0x0000761013cb7816 */ /* 0x000fe400000000cb */
[----:B------:R-:W-:-:S04]  /*3140*/  FMUL R189, R188, R23 ;  /* 0x00000017bcbd7220 */ /* 0x000fc80000400000 */
[----:B------:R-:W-:-:S05]  /*3150*/  FFMA R189, R190, R192, R189 ;  /* 0x000000c0bebd7223 */ /* 0x000fca00000000bd */
[----:B------:R-:W-:-:S05]  /*3160*/  F2FP.F16.F32.PACK_AB R189, RZ, R189 ;  /* 0x000000bdffbd723e */ /* 0x000fca00000000ff */
[----:B------:R0:W-:Y:S01]  /*3170*/  @P0 STG.E.U16 desc[UR40][R186.64+0x10], R189 ;  /* 0x000010bdba000986 */ /* 0x0001e2000c101528 */
[----:B------:R-:W-:Y:S05]  /*3180*/  @!P1 BRA `(.L_x_42) ;  /* 0x0000000000049947 */ /* 0x000fea0003800000 */
[----:B------:R0:W5:Y:S02]  /*3190*/  LDG.E.LTC128B.U16 R203, desc[UR40][R184.64+0x12] ;  /* 0x00001228b8cb7981 */ /* 0x000164000c1e1520 */
.L_x_42:
[----:B------:R-:W-:Y:S05]  /*31a0*/  BSYNC B1 ;  /* 0x0000000000017941 */ /* 0x000fea0003800000 */
.L_x_41:
[----:B------:R-:W-:Y:S01]  /*31b0*/  MOV R188, R208 ;  /* 0x000000d000bc7202 */ /* 0x000fe20000000f00 */
[----:B-----5:R-:W-:Y:S01]  /*31c0*/  HADD2.F32 R190, -RZ, R203.H0_H0 ;  /* 0x200000cbffbe7230 */ /* 0x020fe20000004100 */
[----:B------:R-:W-:Y:S01]  /*31d0*/  ISETP.GT.AND P2, PT, R3, 0x80, PT ;  /* 0x000000800300780c */ /* 0x000fe20003f44270 */
[----:B0-----:R-:W-:Y:S02]  /*31e0*/  IMAD.MOV.U32 R189, RZ, RZ, R9 ;  /* 0x000000ffffbd7224 */ /* 0x001fe400078e0009 */
[----:B------:R-:W-:Y:S02]  /*31f0*/  IMAD R201, R201, 0x78, RZ ;  /* 0x00000078c9c97824 */ /* 0x000fe400078e02ff */
[----:B------:R-:W-:Y:S01]  /*3200*/  FMUL R190, R190, R23 ;  /* 0x00000017bebe7220 */ /* 0x000fe20000400000 */
[----:B------:R-:W-:Y:S01]  /*3210*/  IMAD.WIDE.U32 R188, R200, 0x78, R188 ;  /* 0x00000078c8bc7825 */ /* 0x000fe200078e00bc */
[----:B------:R-:W-:-:S03]  /*3220*/  ISETP.GT.AND P0, PT, R4, RZ, P2 ;  /* 0x000000ff0400720c */ /* 0x000fc60001704270 */
[----:B------:R-:W-:Y:S01]  /*3230*/  FFMA R190, R191, R192, R190 ;  /* 0x000000c0bfbe7223 */ /* 0x000fe200000000be */
[----:B------:R-:W-:Y:S01]  /*3240*/  IMAD.IADD R19, R189, 0x1, R201 ;  /* 0x00000001bd137824 */ /* 0x000fe200078e02c9 */
[----:B------:R-:W-:-:S03]  /*3250*/  IADD3 R9, P5, R196, R188, RZ ;  /* 0x000000bcc4097210 */ /* 0x000fc60007fbe0ff */
[----:B------:R-:W-:Y:S02]  /*3260*/  F2FP.F16.F32.PACK_AB R209, RZ, R190 ;  /* 0x000000beffd1723e */ /* 0x000fe400000000ff */
[----:B------:R-:W-:Y:S01]  /*3270*/  IMAD.X R208, R19, 0x1, R195, P5 ;  /* 0x0000000113d07824 */ /* 0x000fe200028e06c3 */
[C---:B------:R-:W-:Y:S02]  /*3280*/  LEA R190, P5, R9.reuse, R198, 0x1 ;  /* 0x000000c609be7211 */ /* 0x040fe400078a08ff */
[----:B------:R0:W-:Y:S02]  /*3290*/  @P1 STG.E.U16 desc[UR40][R186.64+0x12], R209 ;  /* 0x000012d1ba001986 */ /* 0x0001e4000c101528 */
[----:B------:R-:W-:Y:S02]  /*32a0*/  LEA.HI.X R191, R9, R199, R208, 0x1, P5 ;  /* 0x000000c709bf7211 */ /* 0x000fe400028f0cd0 */
[----:B------:R-:W-:-:S06]  /*32b0*/  PRMT R9, R203, 0x7610, R9 ;  /* 0x00007610cb097816 */ /* 0x000fcc0000000009 */
[----:B------:R1:W2:Y:S01]  /*32c0*/  @P0 LDG.E.LTC128B.U16 R9, desc[UR40][R190.64] ;  /* 0x00000028be090981 */ /* 0x0002a2000c1e1520 */
[----:B------:R-:W-:Y:S01]  /*32d0*/  IMAD.WIDE.U32 R212, R200, 0x78, R12 ;  /* 0x00000078c8d47825 */ /* 0x000fe200078e000c */
[----:B------:R-:W-:Y:S03]  /*32e0*/  BSSY B1, `(.L_x_43) ;  /* 0x0000016000017945 */ /* 0x000fe60003800000 */
[----:B------:R-:W-:Y:S02]  /*32f0*/  IMAD.IADD R211, R201, 0x1, R213 ;  /* 0x00000001c9d37824 */ /* 0x000fe400078e02d5 */
[----:B------:R-:W-:Y:S02]  /*3300*/  IMAD.MOV.U32 R210, RZ, RZ, R212 ;  /* 0x000000ffffd27224 */ /* 0x000fe400078e00d4 */
[----:B------:R-:W-:-:S04]  /*3310*/  IMAD.WIDE.U32 R206, R204, 0xf0, R206 ;  /* 0x000000f0ccce7825 */ /* 0x000fc800078e00ce */
[----:B-1----:R-:W-:-:S03]  /*3320*/  IMAD.WIDE.U32 R190, R0, R200, R210 ;  /* 0x000000c800be7225 */ /* 0x002fc600078e00d2 */
[----:B------:R-:W-:-:S04]  /*3330*/  IADD3 R190, P1, R10, R190, RZ ;  /* 0x000000be0abe7210 */ /* 0x000fc80007f3e0ff */
[----:B------:R-:W-:-:S03]  /*3340*/  IADD3.X R191, R11, R6, R191, P1, !PT ;  /* 0x000000060bbf7210 */ /* 0x000fc60000ffe4bf */
[----:B------:R-:W-:-:S04]  /*3350*/  IMAD.WIDE.U32 R190, R2, R202, R190 ;  /* 0x000000ca02be7225 */ /* 0x000fc800078e00be */
[----:B--2---:R-:W-:-:S05]  /*3360*/  HADD2.F32 R208, -RZ, R9.H0_H0 ;  /* 0x20000009ffd07230 */ /* 0x004fca0000004100 */
[----:B------:R-:W-:Y:S01]  /*3370*/  FMUL R203, R208, R23 ;  /* 0x00000017d0cb7220 */ /* 0x000fe20000400000 */
[----:B------:R-:W-:-:S03]  /*3380*/  LEA R208, P1, R190, R198, 0x1 ;  /* 0x000000c6bed07211 */ /* 0x000fc600078208ff */
[----:B------:R-:W-:Y:S01]  /*3390*/  FFMA R203, R176, R192, R203 ;  /* 0x000000c0b0cb7223 */ /* 0x000fe200000000cb */
[----:B------:R-:W-:-:S04]  /*33a0*/  IADD3 R176, R5, R191, RZ ;  /* 0x000000bf05b07210 */ /* 0x000fc80007ffe0ff */
[----:B0-----:R-:W-:Y:S01]  /*33b0*/  LEA.HI.X R209, R190, R199, R176, 0x1, P1 ;  /* 0x000000c7bed17211 */ /* 0x001fe200008f0cb0 */
[----:B------:R-:W-:Y:S01]  /*33c0*/  @P0 IMAD.MOV.U32 R190, RZ, RZ, R206 ;  /* 0x000000ffffbe0224 */ /* 0x000fe200078e00ce */
[----:B------:R-:W-:Y:S01]  /*33d0*/  F2FP.F16.F32.PACK_AB R176, RZ, R203 ;  /* 0x000000cbffb0723e */ /* 0x000fe200000000ff */
[----:B------:R-:W-:Y:S01]  /*33e0*/  IMAD R203, R205, 0xf0, RZ ;  /* 0x000000f0cdcb7824 */ /* 0x000fe200078e02ff */
[----:B------:R-:W-:-:S03]  /*33f0*/  ISETP.GT.AND P1, PT, R4, 0x1, P2 ;  /* 0x000000010400780c */ /* 0x000fc60001724270 */
[----:B------:R-:W-:-:S05]  /*3400*/  IMAD.IADD R191, R207, 0x1, R203 ;  /* 0x00000001cfbf7824 */ /* 0x000fca00078e02cb */
[----:B------:R0:W-:Y:S05]  /*3410*/  @P0 STG.E.U16 desc[UR40][R190.64], R176 ;  /* 0x000000b0be000986 */ /* 0x0001ea000c101528 */
[----:B------:R-:W-:Y:S05]  /*3420*/  @!P1 BRA `(.L_x_44) ;  /* 0x0000000000049947 */ /* 0x000fea0003800000 */
[----:B------:R1:W5:Y:S02]  /*3430*/  LDG.E.LTC128B.U16 R9, desc[UR40][R208.64+0x2] ;  /* 0x00000228d0097981 */ /* 0x000364000c1e1520 */
.L_x_44:
[----:B------:R-:W-:Y:S05]  /*3440*/  BSYNC B1 ;  /* 0x0000000000017941 */ /* 0x000fea0003800000 */
.L_x_43:
[----:B0----5:R-:W-:Y:S01]  /*3450*/  HADD2.F32 R176, -RZ, R9.H0_H0 ;  /* 0x20000009ffb07230 */ /* 0x021fe20000004100 */
[----:B------:R-:W-:Y:S01]  /*3460*/  IADD3 R188, P0, R12, R188, RZ ;  /* 0x000000bc0cbc7210 */ /* 0x000fe20007f1e0ff */
[----:B------:R-:W-:Y:S01]  /*3470*/  IMAD.WIDE.U32 R214, R204, 0xf0, R186 ;  /* 0x000000f0ccd67825 */ /* 0x000fe200078e00ba */
[----:B------:R-:W-:Y:S01]  /*3480*/  ISETP.GT.AND P6, PT, R3, 0x88, PT ;  /* 0x000000880300780c */ /* 0x000fe20003fc4270 */
[----:B------:R-:W-:Y:S02]  /*3490*/  BSSY B1, `(.L_x_45) ;  /* 0x0000010000017945 */ /* 0x000fe40003800000 */
[----:B------:R-:W-:-:S04]  /*34a0*/  FMUL R176, R176, R23 ;  /* 0x00000017b0b07220 */ /* 0x000fc80000400000 */
[----:B------:R-:W-:Y:S01]  /*34b0*/  FFMA R176, R177, R192, R176 ;  /* 0x000000c0b1b07223 */ /* 0x000fe200000000b0 */
[----:B------:R-:W-:-:S04]  /*34c0*/  IMAD.IADD R177, R203, 0x1, R215 ;  /* 0x00000001cbb17824 */ /* 0x000fc800078e02d7 */
[----:B------:R-:W-:-:S04]  /*34d0*/  F2FP.F16.F32.PACK_AB R176, RZ, R176 ;  /* 0x000000b0ffb0723e */ /* 0x000fc800000000ff */
[----:B------:R-:W-:Y:S01]  /*34e0*/  PRMT R189, R176, 0x7610, R189 ;  /* 0x00007610b0bd7816 */ /* 0x000fe200000000bd */
[----:B------:R-:W-:-:S05]  /*34f0*/  @P1 IMAD.MOV.U32 R176, RZ, RZ, R214 ;  /* 0x000000ffffb01224 */ /* 0x000fca00078e00d6 */
[----:B------:R0:W-:Y:S02]  /*3500*/  @P1 STG.E.U16 desc[UR40][R176.64+0x2], R189 ;  /* 0x000002bdb0001986 */ /* 0x0001e4000c101528 */
[----:B0-----:R-:W-:Y:S01]  /*3510*/  IMAD.X R189, R19, 0x1, R13, P0 ;  /* 0x0000000113bd7824 */ /* 0x001fe200000e060d */
[----:B------:R-:W-:Y:S02]  /*3520*/  ISETP.GT.AND P0, PT, R4, RZ, P6 ;  /* 0x000000ff0400720c */ /* 0x000fe40003704270 */
[----:B------:R-:W-:-:S04]  /*3530*/  IADD3 R19, P1, R188, R196, RZ ;  /* 0x000000c4bc137210 */ /* 0x000fc80007f3e0ff */
[----:B------:R-:W-:Y:S02]  /*3540*/  IADD3.X R218, R189, R195, RZ, P1, !PT ;  /* 0x000000c3bdda7210 */ /* 0x000fe40000ffe4ff */
[----:B------:R-:W-:-:S04]  /*3550*/  LEA R216, P1, R19, R198, 0x1 ;  /* 0x000000c613d87211 */ /* 0x000fc800078208ff */
[----:B------:R-:W-:Y:S01]  /*3560*/  LEA.HI.X R217, R19, R199, R218, 0x1, P1 ;  /* 0x000000c713d97211 */ /* 0x000fe200008f0cda */
[----:B------:R-:W-:Y:S08]  /*3570*/  @!P0 BRA `(.L_x_46) ;  /* 0x0000000000048947 */ /* 0x000ff00003800000 */
[----:B------:R0:W5:Y:S02]  /*3580*/  LDG.E.LTC128B.U16 R9, desc[UR40][R216.64] ;  /* 0x00000028d8097981 */ /* 0x000164000c1e1520 */
.L_x_46:
[----:B------:R-:W-:Y:S05]  /*3590*/  BSYNC B1 ;  /* 0x0000000000017941 */ /* 0x000fea0003800000 */
.L_x_45:
[----:B-----5:R-:W-:Y:S01]  /*35a0*/  HADD2.F32 R190, -RZ, R9.H0_H0 ;  /* 0x20000009ffbe7230 */ /* 0x020fe20000004100 */
[----:B------:R-:W-:Y:S01]  /*35b0*/  IADD3 R206, P1, R8, R206, RZ ;  /* 0x000000ce08ce7210 */ /* 0x000fe20007f3e0ff */
[----:B------:R-:W-:Y:S03]  /*35c0*/  BSSY B1, `(.L_x_47) ;  /* 0x0000013000017945 */ /* 0x000fe60003800000 */
[----:B------:R-:W-:Y:S01]  /*35d0*/  FMUL R19, R190, R23 ;  /* 0x00000017be137220 */ /* 0x000fe20000400000 */
[----:B------:R-:W-:Y:S01]  /*35e0*/  IMAD.X R207, R191, 0x1, R7, P1 ;  /* 0x00000001bfcf7824 */ /* 0x000fe200008e0607 */
[----:B------:R-:W-:Y:S02]  /*35f0*/  IADD3 R212, P1, R12, R212, RZ ;  /* 0x000000d40cd47210 */ /* 0x000fe40007f3e0ff */
[----:B------:R-:W-:-:S03]  /*3600*/  FFMA R19, R178, R192, R19 ;  /* 0x000000c0b2137223 */ /* 0x000fc60000000013 */
[----:B------:R-:W-:Y:S01]  /*3610*/  IMAD.X R213, R211, 0x1, R13, P1 ;  /* 0x00000001d3d57824 */ /* 0x000fe200008e060d */
[----:B------:R-:W-:Y:S02]  /*3620*/  ISETP.GT.AND P1, PT, R4, 0x1, P6 ;  /* 0x000000010400780c */ /* 0x000fe40003724270 */
[----:B------:R-:W-:Y:S01]  /*3630*/  F2FP.F16.F32.PACK_AB R19, RZ, R19 ;  /* 0x00000013ff13723e */ /* 0x000fe200000000ff */
[----:B------:R-:W-:-:S03]  /*3640*/  IMAD.WIDE.U32 R190, R0, R200, R212 ;  /* 0x000000c800be7225 */ /* 0x000fc600078e00d4 */
[----:B------:R-:W-:-:S05]  /*3650*/  PRMT R178, R19, 0x7610, R178 ;  /* 0x0000761013b27816 */ /* 0x000fca00000000b2 */
[----:B------:R2:W-:Y:S02]  /*3660*/  @P0 STG.E.U16 desc[UR40][R206.64], R178 ;  /* 0x000000b2ce000986 */ /* 0x0005e4000c101528 */
[----:B--2---:R-:W-:-:S04]  /*3670*/  IADD3 R206, P0, R10, R190, RZ ;  /* 0x000000be0ace7210 */ /* 0x004fc80007f1e0ff */
[----:B------:R-:W-:-:S03]  /*3680*/  IADD3.X R207, R11, R6, R191, P0, !PT ;  /* 0x000000060bcf7210 */ /* 0x000fc600007fe4bf */
[----:B------:R-:W-:-:S04]  /*3690*/  IMAD.WIDE.U32 R206, R2, R202, R206 ;  /* 0x000000ca02ce7225 */ /* 0x000fc800078e00ce */
[----:B------:R-:W-:Y:S01]  /*36a0*/  IMAD.IADD R19, R5, 0x1, R207 ;  /* 0x0000000105137824 */ /* 0x000fe200078e02cf */
[----:B------:R-:W-:-:S04]  /*36b0*/  LEA R190, P0, R206, R198, 0x1 ;  /* 0x000000c6cebe7211 */ /* 0x000fc800078008ff */
[----:B------:R-:W-:Y:S01]  /*36c0*/  LEA.HI.X R191, R206, R199, R19, 0x1, P0 ;  /* 0x000000c7cebf7211 */ /* 0x000fe200000f0c13 */
[----:B------:R-:W-:Y:S08]  /*36d0*/  @!P1 BRA `(.L_x_48) ;  /* 0x0000000000049947 */ /* 0x000ff00003800000 */
[----:B------:R2:W5:Y:S02]  /*36e0*/  LDG.E.LTC128B.U16 R9, desc[UR40][R190.64+0x2] ;  /* 0x00000228be097981 */ /* 0x000564000c1e1520 */
.L_x_48:
[----:B------:R-:W-:Y:S05]  /*36f0*/  BSYNC B1 ;  /* 0x0000000000017941 */ /* 0x000fea0003800000 */
.L_x_47:
[----:B-----5:R-:W-:Y:S01]  /*3700*/  HADD2.F32 R178, -RZ, R9.H0_H0 ;  /* 0x20000009ffb27230 */ /* 0x020fe20000004100 */
[----:B------:R-:W-:Y:S04]  /*3710*/  BSSY B1, `(.L_x_49) ;  /* 0x000000a000017945 */ /* 0x000fe80003800000 */
[----:B------:R-:W-:-:S04]  /*3720*/  FMUL R178, R178, R23 ;  /* 0x00000017b2b27220 */ /* 0x000fc80000400000 */
[----:B------:R-:W-:Y:S01]  /*3730*/  FFMA R179, R179, R192, R178 ;  /* 0x000000c0b3b37223 */ /* 0x000fe200000000b2 */
[----:B------:R-:W-:-:S04]  /*3740*/  IADD3 R178, P0, R8, R214, RZ ;  /* 0x000000d608b27210 */ /* 0x000fc80007f1e0ff */
[----:B------:R-:W-:Y:S01]  /*3750*/  F2FP.F16.F32.PACK_AB R19, RZ, R179 ;  /* 0x000000b3ff13723e */ /* 0x000fe200000000ff */
[----:B------:R-:W-:Y:S01]  /*3760*/  IMAD.X R179, R177, 0x1, R7, P0 ;  /* 0x00000001b1b37824 */ /* 0x000fe200000e0607 */
[----:B------:R-:W-:-:S04]  /*3770*/  ISETP.GT.AND P0, PT, R4, 0x8, P2 ;  /* 0x000000080400780c */ /* 0x000fc80001704270 */
[----:B------:R0:W-:Y:S09]  /*3780*/  @P1 STG.E.U16 desc[UR40][R178.64+0x2], R19 ;  /* 0x00000213b2001986 */ /* 0x0001f2000c101528 */
[----:B------:R-:W-:Y:S05]  /*3790*/  @!P0 BRA `(.L_x_50) ;  /* 0x0000000000048947 */ /* 0x000fea0003800000 */
[----:B------:R0:W5:Y:S02]  /*37a0*/  LDG.E.LTC128B.U16 R9, desc[UR40][R208.64+0x10] ;  /* 0x00001028d0097981 */ /* 0x000164000c1e1520 */
.L_x_50:
[----:B------:R-:W-:Y:S05]  /*37b0*/  BSYNC B1 ;  /* 0x0000000000017941 */ /* 0x000fea0003800000 */
.L_x_49:
[----:B-----5:R-:W-:Y:S01]  /*37c0*/  HADD2.F32 R206, -RZ, R9.H0_H0 ;  /* 0x20000009ffce7230 */ /* 0x020fe20000004100 */
[----:B------:R-:W-:Y:S01]  /*37d0*/  @P0 MOV R207, R177 ;  /* 0x000000b100cf0202 */ /* 0x000fe20000000f00 */
[----:B------:R-:W-:Y:S01]  /*37e0*/  BSSY B1, `(.L_x_51) ;  /* 0x0000009000017945 */ /* 0x000fe20003800000 */
[----:B------:R-:W-:Y:S02]  /*37f0*/  ISETP.GT.AND P1, PT, R4, 0x9, P2 ;  /* 0x000000090400780c */ /* 0x000fe40001724270 */
[----:B0-----:R-:W-:Y:S01]  /*3800*/  FMUL R19, R206, R23 ;  /* 0x00000017ce137220 */ /* 0x001fe20000400000 */
[----:B------:R-:W-:-:S03]  /*3810*/  @P0 IMAD.MOV.U32 R206, RZ, RZ, R214 ;  /* 0x000000ffffce0224 */ /* 0x000fc600078e00d6 */
[----:B------:R-:W-:-:S05]  /*3820*/  FFMA R19, R180, R192, R19 ;  /* 0x000000c0b4137223 */ /* 0x000fca0000000013 */
[----:B------:R-:W-:-:S05]  /*3830*/  F2FP.F16.F32.PACK_AB R19, RZ, R19 ;  /* 0x00000013ff13723e */ /* 0x000fca00000000ff */
[----:B------:R0:W-:Y:S01]  /*3840*/  @P0 STG.E.U16 desc[UR40][R206.64+0x10], R19 ;  /* 0x00001013ce000986 */ /* 0x0001e2000c101528 */
[----:B------:R-:W-:Y:S05]  /*3850*/  @!P1 BRA `(.L_x_52) ;  /* 0x0000000000049947 */ /* 0x000fea0003800000 */
[----:B------:R0:W5:Y:S02]  /*3860*/  LDG.E.LTC128B.U16 R9, desc[UR40][R208.64+0x12] ;  /* 0x00001228d0097981 */ /* 0x000164000c1e1520 */
.L_x_52:
[----:B------:R-:W-:Y:S05]  /*3870*/  BSYNC B1 ;  /* 0x0000000000017941 */ /* 0x000fea0003800000 */
.L_x_51:
[----:B-----5:R-:W-:Y:S01]  /*3880*/  HADD2.F32 R180, -RZ, R9.H0_H0 ;  /* 0x20000009ffb47230 */ /* 0x020fe20000004100 */
[----:B------:R-:W-:Y:S01]  /*3890*/  ISETP.GT.AND P0, PT, R4, 0x8, P6 ;  /* 0x000000080400780c */ /* 0x000fe20003704270 */
[----:B------:R-:W-:Y:S01]  /*38a0*/  BSSY B1, `(.L_x_53) ;  /* 0x000000b000017945 */ /* 0x000fe20003800000 */
[----:B------:R-:W-:Y:S02]  /*38b0*/  PRMT R203, R9, 0x7610, R203 ;  /* 0x0000761009cb7816 */ /* 0x000fe400000000cb */
[----:B------:R-:W-:-:S04]  /*38c0*/  FMUL R180, R180, R23 ;  /* 0x00000017b4b47220 */ /* 0x000fc80000400000 */
[----:B------:R-:W-:Y:S01]  /*38d0*/  FFMA R180, R181, R192, R180 ;  /* 0x000000c0b5b47223 */ /* 0x000fe200000000b4 */
[----:B------:R-:W-:-:S04]  /*38e0*/  @P1 IMAD.MOV.U32 R181, RZ, RZ, R177 ;  /* 0x000000ffffb51224 */ /* 0x000fc800078e00b1 */
[----:B------:R-:W-:-:S04]  /*38f0*/  F2FP.F16.F32.PACK_AB R180, RZ, R180 ;  /* 0x000000b4ffb4723e */ /* 0x000fc800000000ff */
[----:B0-----:R-:W-:Y:S01]  /*3900*/  PRMT R19, R180, 0x7610, R19 ;  /* 0x00007610b4137816 */ /* 0x001fe20000000013 */
[----:B------:R-:W-:-:S05]  /*3910*/  @P1 IMAD.MOV.U32 R180, RZ, RZ, R214 ;  /* 0x000000ffffb41224 */ /* 0x000fca00078e00d6 */
[----:B------:R0:W-:Y:S01]  /*3920*/  @P1 STG.E.U16 desc[UR40][R180.64+0x12], R19 ;  /* 0x00001213b4001986 */ /* 0x0001e2000c101528 */
[----:B------:R-:W-:Y:S05]  /*3930*/  @!P0 BRA `(.L_x_54) ;  /* 0x0000000000048947 */ /* 0x000fea0003800000 */
[----:B------:R0:W5:Y:S02]  /*3940*/  LDG.E.LTC128B.U16 R203, desc[UR40][R190.64+0x10] ;  /* 0x00001028becb7981 */ /* 0x000164000c1e1520 */
.L_x_54:
[----:B------:R-:W-:Y:S05]  /*3950*/  BSYNC B1 ;  /* 0x0000000000017941 */ /* 0x000fea0003800000 */
.L_x_53:
[----:B0----5:R-:W-:Y:S01]  /*3960*/  HADD2.F32 R180, -RZ, R203.H0_H0 ;  /* 0x200000cbffb47230 */ /* 0x021fe20000004100 */
[----:B------:R-:W-:Y:S01]  /*3970*/  BSSY B1, `(.L_x_55) ;  /* 0x0000017000017945 */ /* 0x000fe20003800000 */
[----:B------:R-:W-:-:S04]  /*3980*/  IMAD.WIDE.U32 R210, R200, 0x78, R210 ;  /* 0x00000078c8d27825 */ /* 0x000fc800078e00d2 */
[----:B------:R-:W-:Y:S01]  /*3990*/  FMUL R9, R180, R23 ;  /* 0x00000017b4097220 */ /* 0x000fe20000400000 */
[----:B------:R-:W-:-:S04]  /*39a0*/  IMAD.WIDE.U32 R206, R200, 0x78, R188 ;  /* 0x00000078c8ce7825 */ /* 0x000fc800078e00bc */
[----:B------:R-:W-:Y:S01]  /*39b0*/  FFMA R9, R182, R192, R9 ;  /* 0x000000c0b6097223 */ /* 0x000fe20000000009 */
[----:B------:R-:W-:-:S04]  /*39c0*/  IMAD.SHL.U32 R217, R204, 0x200, RZ ;  /* 0x00000200ccd97824 */ /* 0x000fc800078e00ff */
[----:B------:R-:W-:-:S04]  /*39d0*/  F2FP.F16.F32.PACK_AB R9, RZ, R9 ;  /* 0x00000009ff09723e */ /* 0x000fc800000000ff */
[----:B------:R-:W-:-:S05]  /*39e0*/  PRMT R181, R9, 0x7610, R181 ;  /* 0x0000761009b57816 */ /* 0x000fca00000000b5 */
[----:B------:R0:W-:Y:S01]  /*39f0*/  @P0 STG.E.U16 desc[UR40][R178.64+0x10], R181 ;  /* 0x000010b5b2000986 */ /* 0x0001e2000c101528 */
[----:B------:R-:W-:Y:S02]  /*3a00*/  IADD3 R180, P0, R12, R210, RZ ;  /* 0x000000d20cb47210 */ /* 0x000fe40007f1e0ff */
[----:B------:R-:W-:Y:S02]  /*3a10*/  SHF.L.U64.HI R210, R204, 0x9, R205 ;  /* 0x00000009ccd27819 */ /* 0x000fe400000102cd */
[----:B0-----:R-:W-:Y:S01]  /*3a20*/  IADD3.X R181, R13, R201, R211, P0, !PT ;  /* 0x000000c90db57210 */ /* 0x001fe200007fe4d3 */
[----:B------:R-:W-:Y:S01]  /*3a30*/  IMAD.IADD R211, R201, 0x1, R207 ;  /* 0x00000001c9d37824 */ /* 0x000fe200078e02cf */
[----:B------:R-:W-:Y:S01]  /*3a40*/  IADD3 R9, P0, P1, R196, R206, R12 ;  /* 0x000000cec4097210 */ /* 0x000fe2000791e00c */
[----:B------:R-:W-:-:S03]  /*3a50*/  IMAD.WIDE.U32 R180, R0, R200, R180 ;  /* 0x000000c800b47225 */ /* 0x000fc600078e00b4 */
[----:B------:R-:W-:Y:S02]  /*3a60*/  IADD3.X R19, R195, R211, R13, P0, P1 ;  /* 0x000000d3c3137210 */ /* 0x000fe400007e240d */
[----:B------:R-:W-:-:S04]  /*3a70*/  IADD3 R188, P0, P1, R8, R20, R217 ;  /* 0x0000001408bc7210 */ /* 0x000fc8000791e0d9 */
[----:B------:R-:W-:Y:S02]  /*3a80*/  IADD3.X R189, R7, R21, R210, P0, P1 ;  /* 0x0000001507bd7210 */ /* 0x000fe400007e24d2 */
[----:B------:R-:W-:Y:S02]  /*3a90*/  ISETP.GT.AND P1, PT, R4, 0x9, P6 ;  /* 0x000000090400780c */ /* 0x000fe40003724270 */
[----:B------:R-:W-:-:S04]  /*3aa0*/  IADD3 R180, P0, R10, R180, RZ ;  /* 0x000000b40ab47210 */ /* 0x000fc80007f1e0ff */
[----:B------:R-:W-:-:S07]  /*3ab0*/  IADD3.X R181, R11, R6, R181, P0, !PT ;  /* 0x000000060bb57210 */ /* 0x000fce00007fe4b5 */
[----:B------:R-:W-:Y:S05]  /*3ac0*/  @!P1 BRA `(.L_x_56) ;  /* 0x0000000000049947 */ /* 0x000fea0003800000 */
[----:B------:R0:W5:Y:S02]  /*3ad0*/  LDG.E.LTC128B.U16 R203, desc[UR40][R190.64+0x12] ;  /* 0x00001228becb7981 */ /* 0x000164000c1e1520 */
.L_x_56:
[----:B------:R-:W-:Y:S05]  /*3ae0*/  BSYNC B1 ;  /* 0x0000000000017941 */ /* 0x000fea0003800000 */
.L_x_55:
[----:B-----5:R-:W-:Y:S01]  /*3af0*/  HADD2.F32 R182, -RZ, R203.H0_H0 ;  /* 0x200000cbffb67230 */ /* 0x020fe20000004100 */
[----:B------:R-:W-:Y:S01]  /*3b00*/  SHF.L.U64.HI R205, R204, 0x8, R205 ;  /* 0x00000008cccd7819 */ /* 0x000fe200000102cd */
[----:B------:R-:W-:-:S04]  /*3b10*/  IMAD.WIDE.U32 R180, R2, R202, R180 ;  /* 0x000000ca02b47225 */ /* 0x000fc800078e00b4 */
[----:B------:R-:W-:Y:S01]  /*3b20*/  FMUL R182, R182, R23 ;  /* 0x00000017b6b67220 */ /* 0x000fe20000400000 */
[----:B------:R-:W-:Y:S02]  /*3b30*/  IMAD.IADD R181, R5, 0x1, R181 ;  /* 0x0000000105b57824 */ /* 0x000fe400078e02b5 */
[----:B------:R-:W-:Y:S02]  /*3b40*/  IMAD.SHL.U32 R207, R204, 0x100, RZ ;  /* 0x00000100cccf7824 */ /* 0x000fe400078e00ff */
[----:B------:R-:W-:Y:S01]  /*3b50*/  FFMA R194, R183, R192, R182 ;  /* 0x000000c0b7c27223 */ /* 0x000fe200000000b6 */
[----:B------:R-:W-:Y:S01]  /*3b60*/  LEA R182, P0, R180, R198, 0x1 ;  /* 0x000000c6b4b67211 */ /* 0x000fe200078008ff */
[----:B------:R-:W-:-:S03]  /*3b70*/  IMAD.WIDE.U32 R212, R200, 0x78, R212 ;  /* 0x00000078c8d47825 */ /* 0x000fc600078e00d4 */
[----:B------:R-:W-:Y:S02]  /*3b80*/  F2FP.F16.F32.PACK_AB R194, RZ, R194 ;  /* 0x000000c2ffc2723e */ /* 0x000fe400000000ff */
[--C-:B------:R-:W-:Y:S02]  /*3b90*/  LEA.HI.X R183, R180, R199, R181.reuse, 0x1, P0 ;  /* 0x000000c7b4b77211 */ /* 0x100fe400000f0cb5 */
[----:B------:R-:W-:Y:S02]  /*3ba0*/  IADD3 R196, P0, R196, R206, RZ ;  /* 0x000000cec4c47210 */ /* 0x000fe40007f1e0ff */
[----:B------:R-:W-:-:S03]  /*3bb0*/  PRMT R181, R194, 0x7610, R181 ;  /* 0x00007610c2b57816 */ /* 0x000fc600000000b5 */
[----:B------:R-:W-:Y:S01]  /*3bc0*/  IMAD.X R195, R211, 0x1, R195, P0 ;  /* 0x00000001d3c37824 */ /* 0x000fe200000e06c3 */
[C---:B------:R-:W-:Y:S01]  /*3bd0*/  LEA R194, P0, R196.reuse, R198, 0x1 ;  /* 0x000000c6c4c27211 */ /* 0x040fe200078008ff */
[----:B------:R1:W-:Y:S01]  /*3be0*/  @P1 STG.E.U16 desc[UR40][R178.64+0x12], R181 ;  /* 0x000012b5b2001986 */ /* 0x0003e2000c101528 */
[----:B------:R-:W-:Y:S02]  /*3bf0*/  IADD3 R180, P1, R217, R20, RZ ;  /* 0x00000014d9b47210 */ /* 0x000fe40007f3e0ff */
[----:B------:R-:W-:Y:S02]  /*3c00*/  LEA.HI.X R195, R196, R199, R195, 0x1, P0 ;  /* 0x000000c7c4c37211 */ /* 0x000fe400000f0cc3 */
[----:B-1----:R-:W-:Y:S02]  /*3c10*/  IADD3.X R181, R210, R21, RZ, P1, !PT ;  /* 0x00000015d2b57210 */ /* 0x002fe40000ffe4ff */
[----:B------:R-:W-:-:S04]  /*3c20*/  IADD3 R196, P0, P1, R8, R214, R207 ;  /* 0x000000d608c47210 */ /* 0x000fc8000791e0cf */
[----:B------:R-:W-:Y:S02]  /*3c30*/  IADD3.X R197, R7, R177, R205, P0, P1 ;  /* 0x000000b107c57210 */ /* 0x000fe400007e24cd */
[----:B------:R-:W-:Y:S02]  /*3c40*/  IADD3 R12, P0, R12, R212, RZ ;  /* 0x000000d40c0c7210 */ /* 0x000fe40007f1e0ff */
[----:B------:R-:W-:Y:S02]  /*3c50*/  ISETP.GT.AND P1, PT, R3, 0x100, PT ;  /* 0x000001000300780c */ /* 0x000fe40003f24270 */
[----:B------:R-:W-:Y:S02]  /*3c60*/  IADD3.X R13, R13, R201, R213, P0, !PT ;  /* 0x000000c90d0d7210 */ /* 0x000fe400007fe4d5 */
[----:B------:R-:W-:-:S13]  /*3c70*/  ISETP.GT.AND P0, PT, R4, RZ, P1 ;  /* 0x000000ff0400720c */ /* 0x000fda0000f04270 */
[----:B------:R-:W2:Y:S01]  /*3c80*/  @P0 LDG.E.LTC128B.U16 R203, desc[UR40][R194.64] ;  /* 0x00000028c2cb0981 */ /* 0x000ea2000c1e1520 */
[----:B------:R-:W-:Y:S01]  /*3c90*/  IMAD.WIDE.U32 R12, R0, R200, R12 ;  /* 0x000000c8000c7225 */ /* 0x000fe200078e000c */
[----:B------:R-:W-:Y:S03]  /*3ca0*/  BSSY B1, `(.L_x_57) ;  /* 0x000000b000017945 */ /* 0x000fe60003800000 */
[----:B--2---:R-:W-:-:S05]  /*3cb0*/  HADD2.F32 R204, -RZ, R203.H0_H0 ;  /* 0x200000cbffcc7230 */ /* 0x004fca0000004100 */
[----:B------:R-:W-:-:S04]  /*3cc0*/  FMUL R201, R204, R23 ;  /* 0x00000017ccc97220 */ /* 0x000fc80000400000 */
[----:B------:R-:W-:-:S05]  /*3cd0*/  FFMA R201, R168, R192, R201 ;  /* 0x000000c0a8c97223 */ /* 0x000fca00000000c9 */
[----:B------:R-:W-:-:S05]  /*3ce0*/  F2FP.F16.F32.PACK_AB R201, RZ, R201 ;  /* 0x000000c9ffc9723e */ /* 0x000fca00000000ff */
[----:B------:R1:W-:Y:S01]  /*3cf0*/  @P0 STG.E.U16 desc[UR40][R180.64], R201 ;  /* 0x000000c9b4000986 */ /* 0x0003e2000c101528 */
[----:B------:R-:W-:-:S04]  /*3d00*/  IADD3 R10, P0, R10, R12, RZ ;  /* 0x0000000c0a0a7210 */ /* 0x000fc80007f1e0ff */
[----:B------:R-:W-:Y:S02]  /*3d10*/  IADD3.X R11, R11, R6, R13, P0, !PT ;  /* 0x000000060b0b7210 */ /* 0x000fe400007fe40d */
[----:B------:R-:W-:-:S13]  /*3d20*/  ISETP.GT.AND P0, PT, R4, 0x1, P1 ;  /* 0x000000010400780c */ /* 0x000fda0000f04270 */
[----:B-1----:R-:W-:Y:S05]  /*3d30*/  @!P0 BRA `(.L_x_58) ;  /* 0x0000000000048947 */ /* 0x002fea0003800000 */
[----:B------:R1:W5:Y:S02]  /*3d40*/  LDG.E.LTC128B.U16 R203, desc[UR40][R182.64+0x2] ;  /* 0x00000228b6cb7981 */ /* 0x000364000c1e1520 */
.L_x_58:
[----:B------:R-:W-:Y:S05]  /*3d50*/  BSYNC B1 ;  /* 0x0000000000017941 */ /* 0x000fea0003800000 */
.L_x_57:
[----:B-----5:R-:W-:Y:S01]  /*3d60*/  HADD2.F32 R0, -RZ, R203.H0_H0 ;  /* 0x200000cbff007230 */ /* 0x020fe20000004100 */
[----:B------:R-:W-:Y:S01]  /*3d70*/  BSSY B1, `(.L_x_59) ;  /* 0x0000013000017945 */ /* 0x000fe20003800000 */
[----:B------:R-:W-:Y:S02]  /*3d80*/  @P0 IMAD.MOV.U32 R168, RZ, RZ, R180 ;  /* 0x000000ffffa80224 */ /* 0x000fe400078e00b4 */
[----:B------:R-:W-:-:S04]  /*3d90*/  IMAD.WIDE.U32 R10, R2, R202, R10 ;  /* 0x000000ca020a7225 */ /* 0x000fc800078e000a */
[----:B------:R-:W-:Y:S01]  /*3da0*/  FMUL R0, R0, R23 ;  /* 0x0000001700007220 */ /* 0x000fe20000400000 */
[----:B------:R-:W-:-:S03]  /*3db0*/  IMAD.IADD R5, R5, 0x1, R11 ;  /* 0x0000000105057824 */ /* 0x000fc600078e020b */
[----:B------:R-:W-:Y:S01]  /*3dc0*/  FFMA R0, R169, R192, R0 ;  /* 0x000000c0a9007223 */ /* 0x000fe20000000000 */
[----:B------:R-:W-:-:S04]  /*3dd0*/  @P0 IMAD.MOV.U32 R169, RZ, RZ, R181 ;  /* 0x000000ffffa90224 */ /* 0x000fc800078e00b5 */
[----:B------:R-:W-:-:S05]  /*3de0*/  F2FP.F16.F32.PACK_AB R0, RZ, R0 ;  /* 0x00000000ff00723e */ /* 0x000fca00000000ff */
[----:B------:R2:W-:Y:S01]  /*3df0*/  @P0 STG.E.U16 desc[UR40][R168.64+0x2], R0 ;  /* 0x00000200a8000986 */ /* 0x0005e2000c101528 */
[----:B------:R-:W-:-:S04]  /*3e00*/  LEA R12, P0, R9, R198, 0x1 ;  /* 0x000000c6090c7211 */ /* 0x000fc800078008ff */
[----:B------:R-:W-:Y:S02]  /*3e10*/  LEA.HI.X R13, R9, R199, R19, 0x1, P0 ;  /* 0x000000c7090d7211 */ /* 0x000fe400000f0c13 */
[----:B------:R-:W-:-:S04]  /*3e20*/  LEA R198, P0, R10, R198, 0x1 ;  /* 0x000000c60ac67211 */ /* 0x000fc800078008ff */
[----:B------:R-:W-:Y:S02]  /*3e30*/  LEA.HI.X R199, R10, R199, R5, 0x1, P0 ;  /* 0x000000c70ac77211 */ /* 0x000fe400000f0c05 */
[----:B------:R-:W-:-:S04]  /*3e40*/  IADD3 R10, P0, R180, R8, RZ ;  /* 0x00000008b40a7210 */ /* 0x000fc80007f1e0ff */
[----:B------:R-:W-:Y:S02]  /*3e50*/  IADD3.X R11, R181, R7, RZ, P0, !PT ;  /* 0x00000007b50b7210 */ /* 0x000fe400007fe4ff */
[----:B------:R-:W-:-:S04]  /*3e60*/  ISETP.GT.AND P0, PT, R3, 0x108, PT ;  /* 0x000001080300780c */ /* 0x000fc80003f04270 */
[----:B------:R-:W-:-:S13]  /*3e70*/  ISETP.GT.AND P5, PT, R4, RZ, P0 ;  /* 0x000000ff0400720c */ /* 0x000fda00007a4270 */
[----:B--2---:R-:W-:Y:S05]  /*3e80*/  @!P5 BRA `(.L_x_60) ;  /* 0x000000000004d947 */ /* 0x004fea0003800000 */
[----:B------:R2:W5:Y:S02]  /*3e90*/  LDG.E.LTC128B.U16 R203, desc[UR40][R12.64] ;  /* 0x000000280ccb7981 */ /* 0x000564000c1e1520 */
.L_x_60:
[----:B------:R-:W-:Y:S05]  /*3ea0*/  BSYNC B1 ;  /* 0x0000000000017941 */ /* 0x000fea0003800000 */
.L_x_59:
[----:B-----5:R-:W-:Y:S01]  /*3eb0*/  HADD2.F32 R0, -RZ, R203.H0_H0 ;  /* 0x200000cbff007230 */ /* 0x020fe20000004100 */
[----:B------:R-:W-:Y:S04]  /*3ec0*/  BSSY B1, `(.L_x_61) ;  /* 0x0000008000017945 */ /* 0x000fe80003800000 */
[----:B------:R-:W-:-:S04]  /*3ed0*/  FMUL R3, R0, R23 ;  /* 0x0000001700037220 */ /* 0x000fc80000400000 */
[----:B------:R-:W-:-:S05]  /*3ee0*/  FFMA R3, R170, R192, R3 ;  /* 0x000000c0aa037223 */ /* 0x000fca0000000003 */
[----:B------:R-:W-:-:S05]  /*3ef0*/  F2FP.F16.F32.PACK_AB R3, RZ, R3 ;  /* 0x00000003ff03723e */ /* 0x000fca00000000ff */
[----:B------:R0:W-:Y:S01]  /*3f00*/  @P5 STG.E.U16 desc[UR40][R10.64], R3 ;  /* 0x000000030a005986 */ /* 0x0001e2000c101528 */
[----:B------:R-:W-:-:S13]  /*3f10*/  ISETP.GT.AND P5, PT, R4, 0x1, P0 ;  /* 0x000000010400780c */ /* 0x000fda00007a4270 */
[----:B0-----:R-:W-:Y:S05]  /*3f20*/  @!P5 BRA `(.L_x_62) ;  /* 0x000000000004d947 */ /* 0x001fea0003800000 */
[----:B------:R0:W5:Y:S02]  /*3f30*/  LDG.E.LTC128B.U16 R203, desc[UR40][R198.64+0x2] ;  /* 0x00000228c6cb7981 */ /* 0x000164000c1e1520 */
.L_x_62:
[----:B------:R-:W-:Y:S05]  /*3f40*/  BSYNC B1 ;  /* 0x0000000000017941 */ /* 0x000fea0003800000 */
.L_x_61:
        /* <DEDUP_REMOVED lines=9> */
.L_x_64:
[----:B------:R-:W-:Y:S05]  /*3fe0*/  BSYNC B1 ;  /* 0x0000000000017941 */ /* 0x000fea0003800000 */
.L_x_63:
[----:B-----5:R-:W-:Y:S01]  /*3ff0*/  HADD2.F32 R0, -RZ, R203.H0_H0 ;  /* 0x200000cbff007230 */ /* 0x020fe20000004100 */
[----:B------:R-:W-:Y:S01]  /*4000*/  BSSY B1, `(.L_x_65) ;  /* 0x000000b000017945 */ /* 0x000fe20003800000 */
[----:B------:R-:W-:-:S03]  /*4010*/  @P5 IMAD.MOV.U32 R2, RZ, RZ, R180 ;  /* 0x000000ffff025224 */ /* 0x000fc600078e00b4 */
[----:B------:R-:W-:-:S04]  /*4020*/  FMUL R3, R0, R23 ;  /* 0x0000001700037220 */ /* 0x000fc80000400000 */
[----:B------:R-:W-:-:S05]  /*4030*/  FFMA R3, R172, R192, R3 ;  /* 0x000000c0ac037223 */ /* 0x000fca0000000003 */
[----:B------:R-:W-:-:S04]  /*4040*/  F2FP.F16.F32.PACK_AB R3, RZ, R3 ;  /* 0x00000003ff03723e */ /* 0x000fc800000000ff */
[----:B------:R-:W-:Y:S01]  /*4050*/  PRMT R0, R3, 0x7610, R0 ;  /* 0x0000761003007816 */ /* 0x000fe20000000000 */
[----:B------:R-:W-:-:S05]  /*4060*/  @P5 IMAD.MOV.U32 R3, RZ, RZ, R181 ;  /* 0x000000ffff035224 */ /* 0x000fca00078e00b5 */
[----:B------:R0:W-:Y:S01]  /*4070*/  @P5 STG.E.U16 desc[UR40][R2.64+0x10], R0 ;  /* 0x0000100002005986 */ /* 0x0001e2000c101528 */
[----:B------:R-:W-:-:S13]  /*4080*/  ISETP.GT.AND P5, PT, R4, 0x9, P1 ;  /* 0x000000090400780c */ /* 0x000fda0000fa4270 */
[----:B0-----:R-:W-:Y:S05]  /*4090*/  @!P5 BRA `(.L_x_66) ;  /* 0x000000000004d947 */ /* 0x001fea0003800000 */
[----:B------:R0:W5:Y:S02]  /*40a0*/  LDG.E.LTC128B.U16 R203, desc[UR40][R182.64+0x12] ;  /* 0x00001228b6cb7981 */ /* 0x000164000c1e1520 */
.L_x_66:
[----:B------:R-:W-:Y:S05]  /*40b0*/  BSYNC B1 ;  /* 0x0000000000017941 */ /* 0x000fea0003800000 */
.L_x_65:
[----:B-----5:R-:W-:Y:S01]  /*40c0*/  HADD2.F32 R0, -RZ, R203.H0_H0 ;  /* 0x200000cbff007230 */ /* 0x020fe20000004100 */
[----:B------:R-:W-:Y:S01]  /*40d0*/  BSSY B1, `(.L_x_67) ;  /* 0x000000c000017945 */ /* 0x000fe20003800000 */
[----:B------:R-:W-:Y:S02]  /*40e0*/  @P5 IMAD.MOV.U32 R2, RZ, RZ, R180 ;  /* 0x000000ffff025224 */ /* 0x000fe400078e00b4 */
[----:B------:R-:W-:Y:S02]  /*40f0*/  @P5 IMAD.MOV.U32 R3, RZ, RZ, R181 ;  /* 0x000000ffff035224 */ /* 0x000fe400078e00b5 */
[----:B------:R-:W-:-:S04]  /*4100*/  FMUL R0, R0, R23 ;  /* 0x0000001700007220 */ /* 0x000fc80000400000 */
[----:B------:R-:W-:-:S05]  /*4110*/  FFMA R0, R173, R192, R0 ;  /* 0x000000c0ad007223 */ /* 0x000fca0000000000 */
[----:B------:R-:W-:-:S05]  /*4120*/  F2FP.F16.F32.PACK_AB R0, RZ, R0 ;  /* 0x00000000ff00723e */ /* 0x000fca00000000ff */
[----:B------:R0:W-:Y:S01]  /*4130*/  @P5 STG.E.U16 desc[UR40][R2.64+0x12], R0 ;  /* 0x0000120002005986 */ /* 0x0001e2000c101528 */
[----:B------:R-:W-:-:S05]  /*4140*/  IADD3 R10, P5, R180, R8, RZ ;  /* 0x00000008b40a7210 */ /* 0x000fca0007fbe0ff */
[----:B------:R-:W-:Y:S01]  /*4150*/  IMAD.X R11, R181, 0x1, R7, P5 ;  /* 0x00000001b50b7824 */ /* 0x000fe200028e0607 */
[----:B------:R-:W-:-:S13]  /*4160*/  ISETP.GT.AND P5, PT, R4, 0x8, P0 ;  /* 0x000000080400780c */ /* 0x000fda00007a4270 */
[----:B0-----:R-:W-:Y:S05]  /*4170*/  @!P5 BRA `(.L_x_68) ;  /* 0x000000000004d947 */ /* 0x001fea0003800000 */
[----:B------:R0:W5:Y:S02]  /*4180*/  LDG.E.LTC128B.U16 R203, desc[UR40][R198.64+0x10] ;  /* 0x00001028c6cb7981 */ /* 0x000164000c1e1520 */
.L_x_68:
[----:B------:R-:W-:Y:S05]  /*4190*/  BSYNC B1 ;  /* 0x0000000000017941 */ /* 0x000fea0003800000 */
.L_x_67:
[----:B-----5:R-:W-:Y:S01]  /*41a0*/  HADD2.F32 R0, -RZ, R203.H0_H0 ;  /* 0x200000cbff007230 */ /* 0x020fe20000004100 */
[----:B------:R-:W-:Y:S04]  /*41b0*/  BSSY B1, `(.L_x_69) ;  /* 0x000000c000017945 */ /* 0x000fe80003800000 */
[----:B------:R-:W-:-:S04]  /*41c0*/  FMUL R3, R0, R23 ;  /* 0x0000001700037220 */ /* 0x000fc80000400000 */
[----:B------:R-:W-:-:S05]  /*41d0*/  FFMA R3, R174, R192, R3 ;  /* 0x000000c0ae037223 */ /* 0x000fca0000000003 */
[----:B------:R-:W-:-:S05]  /*41e0*/  F2FP.F16.F32.PACK_AB R3, RZ, R3 ;  /* 0x00000003ff03723e */ /* 0x000fca00000000ff */
[----:B------:R1:W-:Y:S01]  /*41f0*/  @P5 STG.E.U16 desc[UR40][R10.64+0x10], R3 ;  /* 0x000010030a005986 */ /* 0x0003e2000c101528 */
[----:B------:R-:W-:-:S04]  /*4200*/  IADD3 R2, P5, R207, R214, RZ ;  /* 0x000000d6cf027210 */ /* 0x000fc80007fbe0ff */
[----:B-1----:R-:W-:Y:S02]  /*4210*/  IADD3.X R3, R177, R205, RZ, P5, !PT ;  /* 0x000000cdb1037210 */ /* 0x002fe40002ffe4ff */
[----:B------:R-:W-:-:S05]  /*4220*/  IADD3 R8, P5, R8, R2, RZ ;  /* 0x0000000208087210 */ /* 0x000fca0007fbe0ff */
[----:B------:R-:W-:Y:S01]  /*4230*/  IMAD.X R9, R7, 0x1, R3, P5 ;  /* 0x0000000107097824 */ /* 0x000fe200028e0603 */
[----:B------:R-:W-:-:S13]  /*4240*/  ISETP.GT.AND P5, PT, R4, 0x9, P0 ;  /* 0x000000090400780c */ /* 0x000fda00007a4270 */
[----:B------:R-:W-:Y:S05]  /*4250*/  @!P5 BRA `(.L_x_70) ;  /* 0x000000000004d947 */ /* 0x000fea0003800000 */
[----:B------:R1:W5:Y:S02]  /*4260*/  LDG.E.LTC128B.U16 R203, desc[UR40][R198.64+0x12] ;  /* 0x00001228c6cb7981 */ /* 0x000364000c1e1520 */
.L_x_70:
[----:B------:R-:W-:Y:S05]  /*4270*/  BSYNC B1 ;  /* 0x0000000000017941 */ /* 0x000fea0003800000 */
.L_x_69:
        /* <DEDUP_REMOVED lines=9> */
.L_x_72:
[----:B------:R-:W-:Y:S05]  /*4310*/  BSYNC B1 ;  /* 0x0000000000017941 */ /* 0x000fea0003800000 */
.L_x_71:
        /* <DEDUP_REMOVED lines=9> */
.L_x_74:
[----:B------:R-:W-:Y:S05]  /*43b0*/  BSYNC B1 ;  /* 0x0000000000017941 */ /* 0x000fea0003800000 */
.L_x_73:
        /* <DEDUP_REMOVED lines=9> */
.L_x_76:
[----:B------:R-:W-:Y:S05]  /*4450*/  BSYNC B1 ;  /* 0x0000000000017941 */ /* 0x000fea0003800000 */
.L_x_75:
        /* <DEDUP_REMOVED lines=9> */
.L_x_78:
[----:B------:R-:W-:Y:S05]  /*44f0*/  BSYNC B1 ;  /* 0x0000000000017941 */ /* 0x000fea0003800000 */
.L_x_77:
        /* <DEDUP_REMOVED lines=9> */
.L_x_80:
[----:B------:R-:W-:Y:S05]  /*4590*/  BSYNC B1 ;  /* 0x0000000000017941 */ /* 0x000fea0003800000 */
.L_x_79:
        /* <DEDUP_REMOVED lines=9> */
.L_x_82:
[----:B------:R-:W-:Y:S05]  /*4630*/  BSYNC B1 ;  /* 0x0000000000017941 */ /* 0x000fea0003800000 */
.L_x_81:
        /* <DEDUP_REMOVED lines=9> */
.L_x_84:
[----:B------:R-:W-:Y:S05]  /*46d0*/  BSYNC B1 ;  /* 0x0000000000017941 */ /* 0x000fea0003800000 */
.L_x_83:
        /* <DEDUP_REMOVED lines=9> */
.L_x_86:
[----:B------:R-:W-:Y:S05]  /*4770*/  BSYNC B1 ;  /* 0x0000000000017941 */ /* 0x000fea0003800000 */
.L_x_85:
        /* <DEDUP_REMOVED lines=9> */
.L_x_88:
[----:B------:R-:W-:Y:S05]  /*4810*/  BSYNC B1 ;  /* 0x0000000000017941 */ /* 0x000fea0003800000 */
.L_x_87:
        /* <DEDUP_REMOVED lines=8> */
[----:B------:R-:W-:-:S13]  /*48a0*/  ISETP.GT.AND P5, PT, R4, 0x11, P2 ;  /* 0x000000110400780c */ /* 0x000fda00017a4270 */
[----:B0-----:R-:W-:Y:S05]  /*48b0*/  @!P5 BRA `(.L_x_90) ;  /* 0x000000000004d947 */ /* 0x001fea0003800000 */
[----:B------:R0:W5:Y:S02]  /*48c0*/  LDG.E.LTC128B.U16 R203, desc[UR40][R208.64+0x22] ;  /* 0x00002228d0cb7981 */ /* 0x000164000c1e1520 */
.L_x_90:
[----:B------:R-:W-:Y:S05]  /*48d0*/  BSYNC B1 ;  /* 0x0000000000017941 */ /* 0x000fea0003800000 */
.L_x_89:
        /* <DEDUP_REMOVED lines=11> */
.L_x_92:
[----:B------:R-:W-:Y:S05]  /*4990*/  BSYNC B1 ;  /* 0x0000000000017941 */ /* 0x000fea0003800000 */
.L_x_91:
[----:B-----5:R-:W-:Y:S01]  /*49a0*/  HADD2.F32 R0, -RZ, R203.H0_H0 ;  /* 0x200000cbff007230 */ /* 0x020fe20000004100 */
[----:B------:R-:W-:Y:S01]  /*49b0*/  @P5 MOV R6, R178 ;  /* 0x000000b200065202 */ /* 0x000fe20000000f00 */
[----:B------:R-:W-:Y:S01]  /*49c0*/  @P5 IMAD.MOV.U32 R7, RZ, RZ, R179 ;  /* 0x000000ffff075224 */ /* 0x000fe200078e00b3 */
[----:B------:R-:W-:Y:S02]  /*49d0*/  BSSY B1, `(.L_x_93) ;  /* 0x0000008000017945 */ /* 0x000fe40003800000 */
[----:B------:R-:W-:-:S04]  /*49e0*/  FMUL R5, R0, R23 ;  /* 0x0000001700057220 */ /* 0x000fc80000400000 */
[----:B------:R-:W-:-:S05]  /*49f0*/  FFMA R5, R154, R192, R5 ;  /* 0x000000c09a057223 */ /* 0x000fca0000000005 */
[----:B------:R-:W-:-:S05]  /*4a00*/  F2FP.F16.F32.PACK_AB R5, RZ, R5 ;  /* 0x00000005ff05723e */ /* 0x000fca00000000ff */
[----:B------:R0:W-:Y:S01]  /*4a10*/  @P5 STG.E.U16 desc[UR40][R6.64+0x20], R5 ;  /* 0x0000200506005986 */ /* 0x0001e2000c101528 */
[----:B------:R-:W-:-:S13]  /*4a20*/  ISETP.GT.AND P5, PT, R4, 0x11, P6 ;  /* 0x000000110400780c */ /* 0x000fda00037a4270 */
[----:B0-----:R-:W-:Y:S05]  /*4a30*/  @!P5 BRA `(.L_x_94) ;  /* 0x000000000004d947 */ /* 0x001fea0003800000 */
[----:B------:R0:W5:Y:S02]  /*4a40*/  LDG.E.LTC128B.U16 R203, desc[UR40][R190.64+0x22] ;  /* 0x00002228becb7981 */ /* 0x000164000c1e1520 */
.L_x_94:
[----:B------:R-:W-:Y:S05]  /*4a50*/  BSYNC B1 ;  /* 0x0000000000017941 */ /* 0x000fea0003800000 */
.L_x_93:
        /* <DEDUP_REMOVED lines=11> */
.L_x_96:
[----:B------:R-:W-:Y:S05]  /*4b10*/  BSYNC B1 ;  /* 0x0000000000017941 */ /* 0x000fea0003800000 */
.L_x_95:
        /* <DEDUP_REMOVED lines=11> */
.L_x_98:
[----:B------:R-:W-:Y:S05]  /*4bd0*/  BSYNC B1 ;  /* 0x0000000000017941 */ /* 0x000fea0003800000 */
.L_x_97:
        /* <DEDUP_REMOVED lines=11> */
.L_x_100:
[----:B------:R-:W-:Y:S05]  /*4c90*/  BSYNC B1 ;  /* 0x0000000000017941 */ /* 0x000fea0003800000 */
.L_x_99:
        /* <DEDUP_REMOVED lines=11> */
.L_x_102:
[----:B------:R-:W-:Y:S05]  /*4d50*/  BSYNC B1 ;  /* 0x0000000000017941 */ /* 0x000fea0003800000 */
.L_x_101:
[----:B-----5:R-:W-:Y:S02]  /*4d60*/  HADD2.F32 R0, -RZ, R203.H0_H0 ;  /* 0x200000cbff007230 */ /* 0x020fe40000004100 */
[----:B------:R-:W-:Y:S02]  /*4d70*/  @P5 IMAD.MOV.U32 R6, RZ, RZ, R178 ;  /* 0x000000ffff065224 */ /* 0x000fe400078e00b2 */
[----:B------:R-:W-:Y:S02]  /*4d80*/  @P5 IMAD.MOV.U32 R7, RZ, RZ, R179 ;  /* 0x000000ffff075224 */ /* 0x000fe400078e00b3 */
[----:B------:R-:W-:-:S04]  /*4d90*/  FMUL R0, R0, R23 ;  /* 0x0000001700007220 */ /* 0x000fc80000400000 */
[----:B------:R-:W-:-:S05]  /*4da0*/  FFMA R0, R159, R192, R0 ;  /* 0x000000c09f007223 */ /* 0x000fca0000000000 */
[----:B------:R-:W-:-:S04]  /*4db0*/  F2FP.F16.F32.PACK_AB R0, RZ, R0 ;  /* 0x00000000ff00723e */ /* 0x000fc800000000ff */
[----:B------:R-:W-:-:S05]  /*4dc0*/  PRMT R10, R0, 0x7610, R10 ;  /* 0x00007610000a7816 */ /* 0x000fca000000000a */
[----:B------:R0:W-:Y:S01]  /*4dd0*/  @P5 STG.E.U16 desc[UR40][R6.64+0x32], R10 ;  /* 0x0000320a06005986 */ /* 0x0001e2000c101528 */
[----:B------:R-:W-:-:S13]  /*4de0*/  ISETP.GT.AND P5, PT, R4, 0x10, P1 ;  /* 0x000000100400780c */ /* 0x000fda0000fa4270 */
[----:B------:R-:W2:Y:S01]  /*4df0*/  @P5 LDG.E.LTC128B.U16 R203, desc[UR40][R182.64+0x20] ;  /* 0x00002028b6cb5981 */ /* 0x000ea2000c1e1520 */
[----:B------:R-:W-:Y:S01]  /*4e00*/  BSSY B1, `(.L_x_103) ;  /* 0x0000009000017945 */ /* 0x000fe20003800000 */
[----:B--2---:R-:W-:-:S05]  /*4e10*/  HADD2.F32 R0, -RZ, R203.H0_H0 ;  /* 0x200000cbff007230 */ /* 0x004fca0000004100 */
[----:B------:R-:W-:-:S04]  /*4e20*/  FMUL R5, R0, R23 ;  /* 0x0000001700057220 */ /* 0x000fc80000400000 */
[----:B------:R-:W-:-:S05]  /*4e30*/  FFMA R5, R144, R192, R5 ;  /* 0x000000c090057223 */ /* 0x000fca0000000005 */
[----:B------:R-:W-:-:S05]  /*4e40*/  F2FP.F16.F32.PACK_AB R5, RZ, R5 ;  /* 0x00000005ff05723e */ /* 0x000fca00000000ff */
[----:B------:R0:W-:Y:S01]  /*4e50*/  @P5 STG.E.U16 desc[UR40][R2.64+0x20], R5 ;  /* 0x0000200502005986 */ /* 0x0001e2000c101528 */
[----:B------:R-:W-:-:S13]  /*4e60*/  ISETP.GT.AND P5, PT, R4, 0x11, P1 ;  /* 0x000000110400780c */ /* 0x000fda0000fa4270 */
[----:B0-----:R-:W-:Y:S05]  /*4e70*/  @!P5 BRA `(.L_x_104) ;  /* 0x000000000004d947 */ /* 0x001fea0003800000 */
[----:B------:R0:W5:Y:S02]  /*4e80*/  LDG.E.LTC128B.U16 R203, desc[UR40][R182.64+0x22] ;  /* 0x00002228b6cb7981 */ /* 0x000164000c1e1520 */
.L_x_104:
[----:B------:R-:W-:Y:S05]  /*4e90*/  BSYNC B1 ;  /* 0x0000000000017941 */ /* 0x000fea0003800000 */
.L_x_103:
[----:B-----5:R-:W-:Y:S01]  /*4ea0*/  HADD2.F32 R0, -RZ, R203.H0_H0 ;  /* 0x200000cbff007230 */ /* 0x020fe20000004100 */
[----:B------:R-:W-:Y:S04]  /*4eb0*/  BSSY B1, `(.L_x_105) ;  /* 0x0000008000017945 */ /* 0x000fe80003800000 */
[----:B------:R-:W-:-:S04]  /*4ec0*/  FMUL R0, R0, R23 ;  /* 0x0000001700007220 */ /* 0x000fc80000400000 */
[----:B------:R-:W-:-:S05]  /*4ed0*/  FFMA R0, R145, R192, R0 ;  /* 0x000000c091007223 */ /* 0x000fca0000000000 */
[----:B------:R-:W-:-:S05]  /*4ee0*/  F2FP.F16.F32.PACK_AB R0, RZ, R0 ;  /* 0x00000000ff00723e */ /* 0x000fca00000000ff */
[----:B------:R2:W-:Y:S01]  /*4ef0*/  @P5 STG.E.U16 desc[UR40][R2.64+0x22], R0 ;  /* 0x0000220002005986 */ /* 0x0005e2000c101528 */
[----:B------:R-:W-:-:S13]  /*4f00*/  ISETP.GT.AND P5, PT, R4, 0x10, P0 ;  /* 0x000000100400780c */ /* 0x000fda00007a4270 */
[----:B--2---:R-:W-:Y:S05]  /*4f10*/  @!P5 BRA `(.L_x_106) ;  /* 0x000000000004d947 */ /* 0x004fea0003800000 */
[----:B------:R2:W5:Y:S02]  /*4f20*/  LDG.E.LTC128B.U16 R203, desc[UR40][R198.64+0x20] ;  /* 0x00002028c6cb7981 */ /* 0x000564000c1e1520 */
.L_x_106:
[----:B------:R-:W-:Y:S05]  /*4f30*/  BSYNC B1 ;  /* 0x0000000000017941 */ /* 0x000fea0003800000 */
.L_x_105:
        /* <DEDUP_REMOVED lines=9> */
.L_x_108:
[----:B------:R-:W-:Y:S05]  /*4fd0*/  BSYNC B1 ;  /* 0x0000000000017941 */ /* 0x000fea0003800000 */
.L_x_107:
        /* <DEDUP_REMOVED lines=9> */
.L_x_110:
[----:B------:R-:W-:Y:S05]  /*5070*/  BSYNC B1 ;  /* 0x0000000000017941 */ /* 0x000fea0003800000 */
.L_x_109:
        /* <DEDUP_REMOVED lines=9> */
.L_x_112:
[----:B------:R-:W-:Y:S05]  /*5110*/  BSYNC B1 ;  /* 0x0000000000017941 */ /* 0x000fea0003800000 */
.L_x_111:
        /* <DEDUP_REMOVED lines=9> */
.L_x_114:
[----:B------:R-:W-:Y:S05]  /*51b0*/  BSYNC B1 ;  /* 0x0000000000017941 */ /* 0x000fea0003800000 */
.L_x_113:
        /* <DEDUP_REMOVED lines=11> */
.L_x_116:
[----:B------:R-:W-:Y:S05]  /*5270*/  BSYNC B1 ;  /* 0x0000000000017941 */ /* 0x000fea0003800000 */
.L_x_115:
        /* <DEDUP_REMOVED lines=11> */
.L_x_118:
[----:B------:R-:W-:Y:S05]  /*5330*/  BSYNC B1 ;  /* 0x0000000000017941 */ /* 0x000fea0003800000 */
.L_x_117:
        /* <DEDUP_REMOVED lines=9> */
.L_x_120:
[----:B------:R-:W-:Y:S05]  /*53d0*/  BSYNC B1 ;  /* 0x0000000000017941 */ /* 0x000fea0003800000 */
.L_x_119:
        /* <DEDUP_REMOVED lines=9> */
.L_x_122:
[----:B------:R-:W-:Y:S05]  /*5470*/  BSYNC B1 ;  /* 0x0000000000017941 */ /* 0x000fea0003800000 */
.L_x_121:
        /* <DEDUP_REMOVED lines=9> */
.L_x_124:
[----:B------:R-:W-:Y:S05]  /*5510*/  BSYNC B1 ;  /* 0x0000000000017941 */ /* 0x000fea0003800000 */
.L_x_123:
        /* <DEDUP_REMOVED lines=9> */
.L_x_126:
[----:B------:R-:W-:Y:S05]  /*55b0*/  BSYNC B1 ;  /* 0x0000000000017941 */ /* 0x000fea0003800000 */
.L_x_125:
        /* <DEDUP_REMOVED lines=9> */
.L_x_128:
[----:B------:R-:W-:Y:S05]  /*5650*/  BSYNC B1 ;  /* 0x0000000000017941 */ /* 0x000fea0003800000 */
.L_x_127:
        /* <DEDUP_REMOVED lines=9> */
.L_x_130:
[----:B------:R-:W-:Y:S05]  /*56f0*/  BSYNC B1 ;  /* 0x0000000000017941 */ /* 0x000fea0003800000 */
.L_x_129:
        /* <DEDUP_REMOVED lines=9> */
.L_x_132:
[----:B------:R-:W-:Y:S05]  /*5790*/  BSYNC B1 ;  /* 0x0000000000017941 */ /* 0x000fea0003800000 */
.L_x_131:
        /* <DEDUP_REMOVED lines=9> */
.L_x_134:
[----:B------:R-:W-:Y:S05]  /*5830*/  BSYNC B1 ;  /* 0x0000000000017941 */ /* 0x000fea0003800000 */
.L_x_133:
        /* <DEDUP_REMOVED lines=11> */
.L_x_136:
[----:B------:R-:W-:Y:S05]  /*58f0*/  BSYNC B1 ;  /* 0x0000000000017941 */ /* 0x000fea0003800000 */
.L_x_135:
        /* <DEDUP_REMOVED lines=11> */
.L_x_138:
[----:B------:R-:W-:Y:S05]  /*59b0*/  BSYNC B1 ;  /* 0x0000000000017941 */ /* 0x000fea0003800000 */
.L_x_137:
        /* <DEDUP_REMOVED lines=11> */
.L_x_140:
[----:B------:R-:W-:Y:S05]  /*5a70*/  BSYNC B1 ;  /* 0x0000000000017941 */ /* 0x000fea0003800000 */
.L_x_139:
        /* <DEDUP_REMOVED lines=11> */
.L_x_142:
[----:B------:R-:W-:Y:S05]  /*5b30*/  BSYNC B1 ;  /* 0x0000000000017941 */ /* 0x000fea0003800000 */
.L_x_141:
        /* <DEDUP_REMOVED lines=11> */
.L_x_144:
[----:B------:R-:W-:Y:S05]  /*5bf0*/  BSYNC B1 ;  /* 0x0000000000017941 */ /* 0x000fea0003800000 */
.L_x_143:
        /* <DEDUP_REMOVED lines=11> */
.L_x_146:
[----:B------:R-:W-:Y:S05]  /*5cb0*/  BSYNC B1 ;  /* 0x0000000000017941 */ /* 0x000fea0003800000 */
.L_x_145:
        /* <DEDUP_REMOVED lines=11> */
.L_x_148:
[----:B------:R-:W-:Y:S05]  /*5d70*/  BSYNC B1 ;  /* 0x0000000000017941 */ /* 0x000fea0003800000 */
.L_x_147:
        /* <DEDUP_REMOVED lines=11> */
.L_x_150:
[----:B------:R-:W-:Y:S05]  /*5e30*/  BSYNC B1 ;  /* 0x0000000000017941 */ /* 0x000fea0003800000 */
.L_x_149:
        /* <DEDUP_REMOVED lines=9> */
.L_x_152:
[----:B------:R-:W-:Y:S05]  /*5ed0*/  BSYNC B1 ;  /* 0x0000000000017941 */ /* 0x000fea0003800000 */
.L_x_151:
        /* <DEDUP_REMOVED lines=9> */
.L_x_154:
[----:B------:R-:W-:Y:S05]  /*5f70*/  BSYNC B1 ;  /* 0x0000000000017941 */ /* 0x000fea0003800000 */
.L_x_153:
        /* <DEDUP_REMOVED lines=11> */
.L_x_156:
[----:B------:R-:W-:Y:S05]  /*6030*/  BSYNC B1 ;  /* 0x0000000000017941 */ /* 0x000fea0003800000 */
.L_x_155:
        /* <DEDUP_REMOVED lines=11> */
.L_x_158:
[----:B------:R-:W-:Y:S05]  /*60f0*/  BSYNC B1 ;  /* 0x0000000000017941 */ /* 0x000fea0003800000 */
.L_x_157:
        /* <DEDUP_REMOVED lines=9> */
.L_x_160:
[----:B------:R-:W-:Y:S05]  /*6190*/  BSYNC B1 ;  /* 0x0000000000017941 */ /* 0x000fea0003800000 */
.L_x_159:
        /* <DEDUP_REMOVED lines=9> */
.L_x_162:
[----:B------:R-:W-:Y:S05]  /*6230*/  BSYNC B1 ;  /* 0x0000000000017941 */ /* 0x000fea0003800000 */
.L_x_161:
        /* <DEDUP_REMOVED lines=11> */
.L_x_164:
[----:B------:R-:W-:Y:S05]  /*62f0*/  BSYNC B1 ;  /* 0x0000000000017941 */ /* 0x000fea0003800000 */
.L_x_163:
        /* <DEDUP_REMOVED lines=11> */
.L_x_166:
[----:B------:R-:W-:Y:S05]  /*63b0*/  BSYNC B1 ;  /* 0x0000000000017941 */ /* 0x000fea0003800000 */
.L_x_165:
        /* <DEDUP_REMOVED lines=9> */
.L_x_168:
[----:B------:R-:W-:Y:S05]  /*6450*/  BSYNC B1 ;  /* 0x0000000000017941 */ /* 0x000fea0003800000 */
.L_x_167:
        /* <DEDUP_REMOVED lines=9> */
.L_x_170:
[----:B------:R-:W-:Y:S05]  /*64f0*/  BSYNC B1 ;  /* 0x0000000000017941 */ /* 0x000fea0003800000 */
.L_x_169:
        /* <DEDUP_REMOVED lines=9> */
.L_x_172:
[----:B------:R-:W-:Y:S05]  /*6590*/  BSYNC B1 ;  /* 0x0000000000017941 */ /* 0x000fea0003800000 */
.L_x_171:
        /* <DEDUP_REMOVED lines=9> */
.L_x_174:
[----:B------:R-:W-:Y:S05]  /*6630*/  BSYNC B1 ;  /* 0x0000000000017941 */ /* 0x000fea0003800000 */
.L_x_173:
        /* <DEDUP_REMOVED lines=9> */
.L_x_176:
[----:B------:R-:W-:Y:S05]  /*66d0*/  BSYNC B1 ;  /* 0x0000000000017941 */ /* 0x000fea0003800000 */
.L_x_175:
        /* <DEDUP_REMOVED lines=9> */
.L_x_178:
[----:B------:R-:W-:Y:S05]  /*6770*/  BSYNC B1 ;  /* 0x0000000000017941 */ /* 0x000fea0003800000 */
.L_x_177:
        /* <DEDUP_REMOVED lines=9> */
.L_x_180:
[----:B------:R-:W-:Y:S05]  /*6810*/  BSYNC B1 ;  /* 0x0000000000017941 */ /* 0x000fea0003800000 */
.L_x_179:
        /* <DEDUP_REMOVED lines=9> */
.L_x_182:
[----:B------:R-:W-:Y:S05]  /*68b0*/  BSYNC B1 ;  /* 0x0000000000017941 */ /* 0x000fea0003800000 */
.L_x_181:
        /* <DEDUP_REMOVED lines=11> */
.L_x_184:
[----:B------:R-:W-:Y:S05]  /*6970*/  BSYNC B1 ;  /* 0x0000000000017941 */ /* 0x000fea0003800000 */
.L_x_183:
        /* <DEDUP_REMOVED lines=11> */
.L_x_186:
[----:B------:R-:W-:Y:S05]  /*6a30*/  BSYNC B1 ;  /* 0x0000000000017941 */ /* 0x000fea0003800000 */
.L_x_185:
        /* <DEDUP_REMOVED lines=11> */
.L_x_188:
[----:B------:R-:W-:Y:S05]  /*6af0*/  BSYNC B1 ;  /* 0x0000000000017941 */ /* 0x000fea0003800000 */
.L_x_187:
        /* <DEDUP_REMOVED lines=11> */
.L_x_190:
[----:B------:R-:W-:Y:S05]  /*6bb0*/  BSYNC B1 ;  /* 0x0000000000017941 */ /* 0x000fea0003800000 */
.L_x_189:
        /* <DEDUP_REMOVED lines=11> */
.L_x_192:
[----:B------:R-:W-:Y:S05]  /*6c70*/  BSYNC B1 ;  /* 0x0000000000017941 */ /* 0x000fea0003800000 */
.L_x_191:
        /* <DEDUP_REMOVED lines=11> */
.L_x_194:
[----:B------:R-:W-:Y:S05]  /*6d30*/  BSYNC B1 ;  /* 0x0000000000017941 */ /* 0x000fea0003800000 */
.L_x_193:
        /* <DEDUP_REMOVED lines=11> */
.L_x_196:
[----:B------:R-:W-:Y:S05]  /*6df0*/  BSYNC B1 ;  /* 0x0000000000017941 */ /* 0x000fea0003800000 */
.L_x_195:
        /* <DEDUP_REMOVED lines=11> */
.L_x_198:
[----:B------:R-:W-:Y:S05]  /*6eb0*/  BSYNC B1 ;  /* 0x0000000000017941 */ /* 0x000fea0003800000 */
.L_x_197:
        /* <DEDUP_REMOVED lines=9> */
.L_x_200:
[----:B------:R-:W-:Y:S05]  /*6f50*/  BSYNC B1 ;  /* 0x0000000000017941 */ /* 0x000fea0003800000 */
.L_x_199:
        /* <DEDUP_REMOVED lines=9> */
.L_x_202:
[----:B------:R-:W-:Y:S05]  /*6ff0*/  BSYNC B1 ;  /* 0x0000000000017941 */ /* 0x000fea0003800000 */
.L_x_201:
        /* <DEDUP_REMOVED lines=11> */
.L_x_204:
[----:B------:R-:W-:Y:S05]  /*70b0*/  BSYNC B1 ;  /* 0x0000000000017941 */ /* 0x000fea0003800000 */
.L_x_203:
        /* <DEDUP_REMOVED lines=11> */
.L_x_206:
[----:B------:R-:W-:Y:S05]  /*7170*/  BSYNC B1 ;  /* 0x0000000000017941 */ /* 0x000fea0003800000 */
.L_x_205:
        /* <DEDUP_REMOVED lines=9> */
.L_x_208:
[----:B------:R-:W-:Y:S05]  /*7210*/  BSYNC B1 ;  /* 0x0000000000017941 */ /* 0x000fea0003800000 */
.L_x_207:
        /* <DEDUP_REMOVED lines=9> */
.L_x_210:
[----:B------:R-:W-:Y:S05]  /*72b0*/  BSYNC B1 ;  /* 0x0000000000017941 */ /* 0x000fea0003800000 */
.L_x_209:
        /* <DEDUP_REMOVED lines=11> */
.L_x_212:
[----:B------:R-:W-:Y:S05]  /*7370*/  BSYNC B1 ;  /* 0x0000000000017941 */ /* 0x000fea0003800000 */
.L_x_211:
        /* <DEDUP_REMOVED lines=11> */
.L_x_214:
[----:B------:R-:W-:Y:S05]  /*7430*/  BSYNC B1 ;  /* 0x0000000000017941 */ /* 0x000fea0003800000 */
.L_x_213:
        /* <DEDUP_REMOVED lines=9> */
.L_x_216:
[----:B------:R-:W-:Y:S05]  /*74d0*/  BSYNC B1 ;  /* 0x0000000000017941 */ /* 0x000fea0003800000 */
.L_x_215:
        /* <DEDUP_REMOVED lines=9> */
.L_x_218:
[----:B------:R-:W-:Y:S05]  /*7570*/  BSYNC B1 ;  /* 0x0000000000017941 */ /* 0x000fea0003800000 */
.L_x_217:
        /* <DEDUP_REMOVED lines=9> */
.L_x_220:
[----:B------:R-:W-:Y:S05]  /*7610*/  BSYNC B1 ;  /* 0x0000000000017941 */ /* 0x000fea0003800000 */
.L_x_219:
        /* <DEDUP_REMOVED lines=9> */
.L_x_222:
[----:B------:R-:W-:Y:S05]  /*76b0*/  BSYNC B1 ;  /* 0x0000000000017941 */ /* 0x000fea0003800000 */
.L_x_221:
        /* <DEDUP_REMOVED lines=9> */
.L_x_224:
[----:B------:R-:W-:Y:S05]  /*7750*/  BSYNC B1 ;  /* 0x0000000000017941 */ /* 0x000fea0003800000 */
.L_x_223:
        /* <DEDUP_REMOVED lines=9> */
.L_x_226:
[----:B------:R-:W-:Y:S05]  /*77f0*/  BSYNC B1 ;  /* 0x0000000000017941 */ /* 0x000fea0003800000 */
.L_x_225:
        /* <DEDUP_REMOVED lines=9> */
.L_x_228:
[----:B------:R-:W-:Y:S05]  /*7890*/  BSYNC B1 ;  /* 0x0000000000017941 */ /* 0x000fea0003800000 */
.L_x_227:
        /* <DEDUP_REMOVED lines=9> */
.L_x_230:
[----:B------:R-:W-:Y:S05]  /*7930*/  BSYNC B1 ;  /* 0x0000000000017941 */ /* 0x000fea0003800000 */
.L_x_229:
        /* <DEDUP_REMOVED lines=11> */
.L_x_232:
[----:B------:R-:W-:Y:S05]  /*79f0*/  BSYNC B1 ;  /* 0x0000000000017941 */ /* 0x000fea0003800000 */
.L_x_231:
        /* <DEDUP_REMOVED lines=11> */
.L_x_234:
[----:B------:R-:W-:Y:S05]  /*7ab0*/  BSYNC B1 ;  /* 0x0000000000017941 */ /* 0x000fea0003800000 */
.L_x_233:
        /* <DEDUP_REMOVED lines=11> */
.L_x_236:
[----:B------:R-:W-:Y:S05]  /*7b70*/  BSYNC B1 ;  /* 0x0000000000017941 */ /* 0x000fea0003800000 */
.L_x_235:
        /* <DEDUP_REMOVED lines=11> */
.L_x_238:
[----:B------:R-:W-:Y:S05]  /*7c30*/  BSYNC B1 ;  /* 0x0000000000017941 */ /* 0x000fea0003800000 */
.L_x_237:
        /* <DEDUP_REMOVED lines=11> */
.L_x_240:
[----:B------:R-:W-:Y:S05]  /*7cf0*/  BSYNC B1 ;  /* 0x0000000000017941 */ /* 0x000fea0003800000 */
.L_x_239:
        /* <DEDUP_REMOVED lines=11> */
.L_x_242:
[----:B------:R-:W-:Y:S05]  /*7db0*/  BSYNC B1 ;  /* 0x0000000000017941 */ /* 0x000fea0003800000 */
.L_x_241:
        /* <DEDUP_REMOVED lines=11> */
.L_x_244:
[----:B------:R-:W-:Y:S05]  /*7e70*/  BSYNC B1 ;  /* 0x0000000000017941 */ /* 0x000fea0003800000 */
.L_x_243:
        /* <DEDUP_REMOVED lines=11> */
.L_x_246:
[----:B------:R-:W-:Y:S05]  /*7f30*/  BSYNC B1 ;  /* 0x0000000000017941 */ /* 0x000fea0003800000 */
.L_x_245:
        /* <DEDUP_REMOVED lines=9> */
.L_x_248:
[----:B------:R-:W-:Y:S05]  /*7fd0*/  BSYNC B1 ;  /* 0x0000000000017941 */ /* 0x000fea0003800000 */
.L_x_247:
        /* <DEDUP_REMOVED lines=9> */
.L_x_250:
[----:B------:R-:W-:Y:S05]  /*8070*/  BSYNC B1 ;  /* 0x0000000000017941 */ /* 0x000fea0003800000 */
.L_x_249:
        /* <DEDUP_REMOVED lines=11> */
.L_x_252:
[----:B------:R-:W-:Y:S05]  /*8130*/  BSYNC B1 ;  /* 0x0000000000017941 */ /* 0x000fea0003800000 */
.L_x_251:
        /* <DEDUP_REMOVED lines=11> */
.L_x_254:
[----:B------:R-:W-:Y:S05]  /*81f0*/  BSYNC B1 ;  /* 0x0000000000017941 */ /* 0x000fea0003800000 */
.L_x_253:
        /* <DEDUP_REMOVED lines=9> */
.L_x_256:
[----:B------:R-:W-:Y:S05]  /*8290*/  BSYNC B1 ;  /* 0x0000000000017941 */ /* 0x000fea0003800000 */
.L_x_255:
        /* <DEDUP_REMOVED lines=9> */
.L_x_258:
[----:B------:R-:W-:Y:S05]  /*8330*/  BSYNC B1 ;  /* 0x0000000000017941 */ /* 0x000fea0003800000 */
.L_x_257:
        /* <DEDUP_REMOVED lines=11> */
.L_x_260:
[----:B------:R-:W-:Y:S05]  /*83f0*/  BSYNC B1 ;  /* 0x0000000000017941 */ /* 0x000fea0003800000 */
.L_x_259:
        /* <DEDUP_REMOVED lines=11> */
.L_x_262:
[----:B------:R-:W-:Y:S05]  /*84b0*/  BSYNC B1 ;  /* 0x0000000000017941 */ /* 0x000fea0003800000 */
.L_x_261:
        /* <DEDUP_REMOVED lines=9> */
.L_x_264:
[----:B------:R-:W-:Y:S05]  /*8550*/  BSYNC B1 ;  /* 0x0000000000017941 */ /* 0x000fea0003800000 */
.L_x_263:
        /* <DEDUP_REMOVED lines=9> */
.L_x_266:
[----:B------:R-:W-:Y:S05]  /*85f0*/  BSYNC B1 ;  /* 0x0000000000017941 */ /* 0x000fea0003800000 */
.L_x_265:
        /* <DEDUP_REMOVED lines=9> */
.L_x_268:
[----:B------:R-:W-:Y:S05]  /*8690*/  BSYNC B1 ;  /* 0x0000000000017941 */ /* 0x000fea0003800000 */
.L_x_267:
        /* <DEDUP_REMOVED lines=9> */
.L_x_270:
[----:B------:R-:W-:Y:S05]  /*8730*/  BSYNC B1 ;  /* 0x0000000000017941 */ /* 0x000fea0003800000 */
.L_x_269:
        /* <DEDUP_REMOVED lines=9> */
.L_x_272:
[----:B------:R-:W-:Y:S05]  /*87d0*/  BSYNC B1 ;  /* 0x0000000000017941 */ /* 0x000fea0003800000 */
.L_x_271:
        /* <DEDUP_REMOVED lines=9> */
.L_x_274:
[----:B------:R-:W-:Y:S05]  /*8870*/  BSYNC B1 ;  /* 0x0000000000017941 */ /* 0x000fea0003800000 */
.L_x_273:
        /* <DEDUP_REMOVED lines=9> */
.L_x_276:
[----:B------:R-:W-:Y:S05]  /*8910*/  BSYNC B1 ;  /* 0x0000000000017941 */ /* 0x000fea0003800000 */
.L_x_275:
        /* <DEDUP_REMOVED lines=9> */
.L_x_278:
[----:B------:R-:W-:Y:S05]  /*89b0*/  BSYNC B1 ;  /* 0x0000000000017941 */ /* 0x000fea0003800000 */
.L_x_277:
        /* <DEDUP_REMOVED lines=11> */
.L_x_280:
[----:B------:R-:W-:Y:S05]  /*8a70*/  BSYNC B1 ;  /* 0x0000000000017941 */ /* 0x000fea0003800000 */
.L_x_279:
        /* <DEDUP_REMOVED lines=11> */
.L_x_282:
[----:B------:R-:W-:Y:S05]  /*8b30*/  BSYNC B1 ;  /* 0x0000000000017941 */ /* 0x000fea0003800000 */
.L_x_281:
        /* <DEDUP_REMOVED lines=11> */
.L_x_284:
[----:B------:R-:W-:Y:S05]  /*8bf0*/  BSYNC B1 ;  /* 0x0000000000017941 */ /* 0x000fea0003800000 */
.L_x_283:
        /* <DEDUP_REMOVED lines=11> */
.L_x_286:
[----:B------:R-:W-:Y:S05]  /*8cb0*/  BSYNC B1 ;  /* 0x0000000000017941 */ /* 0x000fea0003800000 */
.L_x_285:
        /* <DEDUP_REMOVED lines=11> */
.L_x_288:
[----:B------:R-:W-:Y:S05]  /*8d70*/  BSYNC B1 ;  /* 0x0000000000017941 */ /* 0x000fea0003800000 */
.L_x_287:
        /* <DEDUP_REMOVED lines=11> */
.L_x_290:
[----:B------:R-:W-:Y:S05]  /*8e30*/  BSYNC B1 ;  /* 0x0000000000017941 */ /* 0x000fea0003800000 */
.L_x_289:
        /* <DEDUP_REMOVED lines=11> */
.L_x_292:
[----:B------:R-:W-:Y:S05]  /*8ef0*/  BSYNC B1 ;  /* 0x0000000000017941 */ /* 0x000fea0003800000 */
.L_x_291:
        /* <DEDUP_REMOVED lines=11> */
.L_x_294:
[----:B------:R-:W-:Y:S05]  /*8fb0*/  BSYNC B1 ;  /* 0x0000000000017941 */ /* 0x000fea0003800000 */
.L_x_293:
        /* <DEDUP_REMOVED lines=9> */
.L_x_296:
[----:B------:R-:W-:Y:S05]  /*9050*/  BSYNC B1 ;  /* 0x0000000000017941 */ /* 0x000fea0003800000 */
.L_x_295:
        /* <DEDUP_REMOVED lines=9> */
.L_x_298:
[----:B------:R-:W-:Y:S05]  /*90f0*/  BSYNC B1 ;  /* 0x0000000000017941 */ /* 0x000fea0003800000 */
.L_x_297:
        /* <DEDUP_REMOVED lines=11> */
.L_x_300:
[----:B------:R-:W-:Y:S05]  /*91b0*/  BSYNC B1 ;  /* 0x0000000000017941 */ /* 0x000fea0003800000 */
.L_x_299:
        /* <DEDUP_REMOVED lines=11> */
.L_x_302:
[----:B------:R-:W-:Y:S05]  /*9270*/  BSYNC B1 ;  /* 0x0000000000017941 */ /* 0x000fea0003800000 */
.L_x_301:
        /* <DEDUP_REMOVED lines=9> */
.L_x_304:
[----:B------:R-:W-:Y:S05]  /*9310*/  BSYNC B1 ;  /* 0x0000000000017941 */ /* 0x000fea0003800000 */
.L_x_303:
        /* <DEDUP_REMOVED lines=9> */
.L_x_306:
[----:B------:R-:W-:Y:S05]  /*93b0*/  BSYNC B1 ;  /* 0x0000000000017941 */ /* 0x000fea0003800000 */
.L_x_305:
        /* <DEDUP_REMOVED lines=11> */
.L_x_308:
[----:B------:R-:W-:Y:S05]  /*9470*/  BSYNC B1 ;  /* 0x0000000000017941 */ /* 0x000fea0003800000 */
.L_x_307:
        /* <DEDUP_REMOVED lines=11> */
.L_x_310:
[----:B------:R-:W-:Y:S05]  /*9530*/  BSYNC B1 ;  /* 0x0000000000017941 */ /* 0x000fea0003800000 */
.L_x_309:
        /* <DEDUP_REMOVED lines=9> */
.L_x_312:
[----:B------:R-:W-:Y:S05]  /*95d0*/  BSYNC B1 ;  /* 0x0000000000017941 */ /* 0x000fea0003800000 */
.L_x_311:
        /* <DEDUP_REMOVED lines=9> */
.L_x_314:
[----:B------:R-:W-:Y:S05]  /*9670*/  BSYNC B1 ;  /* 0x0000000000017941 */ /* 0x000fea0003800000 */
.L_x_313:
        /* <DEDUP_REMOVED lines=9> */
.L_x_316:
[----:B------:R-:W-:Y:S05]  /*9710*/  BSYNC B1 ;  /* 0x0000000000017941 */ /* 0x000fea0003800000 */
.L_x_315:
        /* <DEDUP_REMOVED lines=9> */
.L_x_318:
[----:B------:R-:W-:Y:S05]  /*97b0*/  BSYNC B1 ;  /* 0x0000000000017941 */ /* 0x000fea0003800000 */
.L_x_317:
        /* <DEDUP_REMOVED lines=9> */
.L_x_320:
[----:B------:R-:W-:Y:S05]  /*9850*/  BSYNC B1 ;  /* 0x0000000000017941 */ /* 0x000fea0003800000 */
.L_x_319:
        /* <DEDUP_REMOVED lines=9> */
.L_x_322:
[----:B------:R-:W-:Y:S05]  /*98f0*/  BSYNC B1 ;  /* 0x0000000000017941 */ /* 0x000fea0003800000 */
.L_x_321:
        /* <DEDUP_REMOVED lines=9> */
.L_x_324:
[----:B------:R-:W-:Y:S05]  /*9990*/  BSYNC B1 ;  /* 0x0000000000017941 */ /* 0x000fea0003800000 */
.L_x_323:
        /* <DEDUP_REMOVED lines=9> */
.L_x_326:
[----:B------:R-:W-:Y:S05]  /*9a30*/  BSYNC B1 ;  /* 0x0000000000017941 */ /* 0x000fea0003800000 */
.L_x_325:
[----:B0----5:R-:W-:Y:S01]  /*9a40*/  HADD2.F32 R0, -RZ, R203.H0_H0 ;  /* 0x200000cbff007230 */ /* 0x021fe20000004100 */
[----:B------:R-:W-:Y:S01]  /*9a50*/  ISETP.GT.AND P3, PT, R4, 0x61, P2 ;  /* 0x000000610400780c */ /* 0x000fe20001764270 */
[----:B------:R-:W-:Y:S01]  /*9a60*/  @P4 IMAD.MOV.U32 R6, RZ, RZ, R214 ;  /* 0x000000ffff064224 */ /* 0x000fe200078e00d6 */
[----:B------:R-:W-:Y:S01]  /*9a70*/  BSSY B1, `(.L_x_327) ;  /* 0x0000008000017945 */ /* 0x000fe20003800000 */
[----:B------:R-:W-:Y:S02]  /*9a80*/  @P4 IMAD.MOV.U32 R7, RZ, RZ, R177 ;  /* 0x000000ffff074224 */ /* 0x000fe400078e00b1 */
[----:B------:R-:W-:-:S04]  /*9a90*/  FMUL R5, R0, R23 ;  /* 0x0000001700057220 */ /* 0x000fc80000400000 */
[----:B------:R-:W-:-:S05]  /*9aa0*/  FFMA R5, R32, R192, R5 ;  /* 0x000000c020057223 */ /* 0x000fca0000000005 */
[----:B------:R-:W-:-:S05]  /*9ab0*/  F2FP.F16.F32.PACK_AB R5, RZ, R5 ;  /* 0x00000005ff05723e */ /* 0x000fca00000000ff */
[----:B------:R0:W-:Y:S01]  /*9ac0*/  @P4 STG.E.U16 desc[UR40][R6.64+0xc0], R5 ;  /* 0x0000c00506004986 */ /* 0x0001e2000c101528 */
[----:B------:R-:W-:Y:S05]  /*9ad0*/  @!P3 BRA `(.L_x_328) ;  /* 0x000000000004b947 */ /* 0x000fea0003800000 */
[----:B------:R0:W5:Y:S02]  /*9ae0*/  LDG.E.LTC128B.U16 R203, desc[UR40][R208.64+0xc2] ;  /* 0x0000c228d0cb7981 */ /* 0x000164000c1e1520 */
.L_x_328:
[----:B------:R-:W-:Y:S05]  /*9af0*/  BSYNC B1 ;  /* 0x0000000000017941 */ /* 0x000fea0003800000 */
.L_x_327:
[----:B-----5:R-:W-:Y:S01]  /*9b00*/  HADD2.F32 R0, -RZ, R203.H0_H0 ;  /* 0x200000cbff007230 */ /* 0x020fe20000004100 */
[----:B0-----:R-:W-:Y:S01]  /*9b10*/  @P3 MOV R6, R214 ;  /* 0x000000d600063202 */ /* 0x001fe20000000f00 */
[----:B------:R-:W-:Y:S01]  /*9b20*/  @P3 IMAD.MOV.U32 R7, RZ, RZ, R177 ;  /* 0x000000ffff073224 */ /* 0x000fe200078e00b1 */
[----:B------:R-:W-:Y:S01]  /*9b30*/  ISETP.GT.AND P4, PT, R4, 0x60, P6 ;  /* 0x000000600400780c */ /* 0x000fe20003784270 */
[----:B------:R-:W-:Y:S01]  /*9b40*/  BSSY B1, `(.L_x_329) ;  /* 0x0000007000017945 */ /* 0x000fe20003800000 */
[----:B------:R-:W-:-:S04]  /*9b50*/  FMUL R0, R0, R23 ;  /* 0x0000001700007220 */ /* 0x000fc80000400000 */
[----:B------:R-:W-:-:S05]  /*9b60*/  FFMA R0, R33, R192, R0 ;  /* 0x000000c021007223 */ /* 0x000fca0000000000 */
[----:B------:R-:W-:-:S05]  /*9b70*/  F2FP.F16.F32.PACK_AB R0, RZ, R0 ;  /* 0x00000000ff00723e */ /* 0x000fca00000000ff */
[----:B------:R0:W-:Y:S01]  /*9b80*/  @P3 STG.E.U16 desc[UR40][R6.64+0xc2], R0 ;  /* 0x0000c20006003986 */ /* 0x0001e2000c101528 */
[----:B------:R-:W-:Y:S05]  /*9b90*/  @!P4 BRA `(.L_x_330) ;  /* 0x000000000004c947 */ /* 0x000fea0003800000 */
[----:B------:R0:W5:Y:S02]  /*9ba0*/  LDG.E.LTC128B.U16 R203, desc[UR40][R190.64+0xc0] ;  /* 0x0000c028becb7981 */ /* 0x000164000c1e1520 */
.L_x_330:
[----:B------:R-:W-:Y:S05]  /*9bb0*/  BSYNC B1 ;  /* 0x0000000000017941 */ /* 0x000fea0003800000 */
.L_x_329:
        /* <DEDUP_REMOVED lines=11> */
.L_x_332:
[----:B------:R-:W-:Y:S05]  /*9c70*/  BSYNC B1 ;  /* 0x0000000000017941 */ /* 0x000fea0003800000 */
.L_x_331:
[----:B-----5:R-:W-:Y:S01]  /*9c80*/  HADD2.F32 R0, -RZ, R203.H0_H0 ;  /* 0x200000cbff007230 */ /* 0x020fe20000004100 */
[----:B------:R-:W-:Y:S01]  /*9c90*/  ISETP.GT.AND P4, PT, R4, 0x68, P2 ;  /* 0x000000680400780c */ /* 0x000fe20001784270 */
[----:B0-----:R-:W-:Y:S01]  /*9ca0*/  @P3 IMAD.MOV.U32 R6, RZ, RZ, R178 ;  /* 0x000000ffff063224 */ /* 0x001fe200078e00b2 */
        /* <DEDUP_REMOVED lines=8> */
.L_x_334:
[----:B------:R-:W-:Y:S05]  /*9d30*/  BSYNC B1 ;  /* 0x0000000000017941 */ /* 0x000fea0003800000 */
.L_x_333:
[----:B0----5:R-:W-:Y:S01]  /*9d40*/  HADD2.F32 R0, -RZ, R203.H0_H0 ;  /* 0x200000cbff007230 */ /* 0x021fe20000004100 */
[----:B------:R-:W-:Y:S01]  /*9d50*/  @P4 MOV R6, R214 ;  /* 0x000000d600064202 */ /* 0x000fe20000000f00 */
        /* <DEDUP_REMOVED lines=9> */
.L_x_336:
[----:B------:R-:W-:Y:S05]  /*9df0*/  BSYNC B1 ;  /* 0x0000000000017941 */ /* 0x000fea0003800000 */
.L_x_335:
[----:B-----5:R-:W-:Y:S01]  /*9e00*/  HADD2.F32 R0, -RZ, R203.H0_H0 ;  /* 0x200000cbff007230 */ /* 0x020fe20000004100 */
[----:B------:R-:W-:Y:S01]  /*9e10*/  ISETP.GT.AND P3, PT, R4, 0x68, P6 ;  /* 0x000000680400780c */ /* 0x000fe20003764270 */
[----:B------:R-:W-:Y:S01]  /*9e20*/  @P2 IMAD.MOV.U32 R176, RZ, RZ, R214 ;  /* 0x000000ffffb02224 */ /* 0x000fe200078e00d6 */
[----:B------:R-:W-:Y:S02]  /*9e30*/  BSSY B1, `(.L_x_337) ;  /* 0x0000007000017945 */ /* 0x000fe40003800000 */
[----:B------:R-:W-:-:S04]  /*9e40*/  FMUL R0, R0, R23 ;  /* 0x0000001700007220 */ /* 0x000fc80000400000 */
[----:B------:R-:W-:-:S05]  /*9e50*/  FFMA R0, R37, R192, R0 ;  /* 0x000000c025007223 */ /* 0x000fca0000000000 */
[----:B------:R-:W-:-:S05]  /*9e60*/  F2FP.F16.F32.PACK_AB R0, RZ, R0 ;  /* 0x00000000ff00723e */ /* 0x000fca00000000ff */
[----:B------:R0:W-:Y:S01]  /*9e70*/  @P2 STG.E.U16 desc[UR40][R176.64+0xd2], R0 ;  /* 0x0000d200b0002986 */ /* 0x0001e2000c101528 */
[----:B------:R-:W-:Y:S05]  /*9e80*/  @!P3 BRA `(.L_x_338) ;  /* 0x000000000004b947 */ /* 0x000fea0003800000 */
[----:B------:R0:W5:Y:S02]  /*9e90*/  LDG.E.LTC128B.U16 R203, desc[UR40][R190.64+0xd0] ;  /* 0x0000d028becb7981 */ /* 0x000164000c1e1520 */
.L_x_338:
[----:B------:R-:W-:Y:S05]  /*9ea0*/  BSYNC B1 ;  /* 0x0000000000017941 */ /* 0x000fea0003800000 */
.L_x_337:
        /* <DEDUP_REMOVED lines=11> */
.L_x_340:
[----:B------:R-:W-:Y:S05]  /*9f60*/  BSYNC B1 ;  /* 0x0000000000017941 */ /* 0x000fea0003800000 */
.L_x_339:
        /* <DEDUP_REMOVED lines=9> */
.L_x_342:
[----:B------:R-:W-:Y:S05]  /*a000*/  BSYNC B1 ;  /* 0x0000000000017941 */ /* 0x000fea0003800000 */
.L_x_341:
[----:B0----5:R-:W-:Y:S01]  /*a010*/  HADD2.F32 R0, -RZ, R203.H0_H0 ;  /* 0x200000cbff007230 */ /* 0x021fe20000004100 */
        /* <DEDUP_REMOVED lines=8> */
.L_x_344:
[----:B------:R-:W-:Y:S05]  /*a0a0*/  BSYNC B1 ;  /* 0x0000000000017941 */ /* 0x000fea0003800000 */
.L_x_343:
        /* <DEDUP_REMOVED lines=9> */
.L_x_346:
[----:B------:R-:W-:Y:S05]  /*a140*/  BSYNC B1 ;  /* 0x0000000000017941 */ /* 0x000fea0003800000 */
.L_x_345:
        /* <DEDUP_REMOVED lines=11> */
.L_x_348:
[----:B------:R-:W-:Y:S05]  /*a200*/  BSYNC B1 ;  /* 0x0000000000017941 */ /* 0x000fea0003800000 */
.L_x_347:
        /* <DEDUP_REMOVED lines=11> */
.L_x_350:
[----:B------:R-:W-:Y:S05]  /*a2c0*/  BSYNC B1 ;  /* 0x0000000000017941 */ /* 0x000fea0003800000 */
.L_x_349:
        /* <DEDUP_REMOVED lines=9> */
.L_x_352:
[----:B------:R-:W-:Y:S05]  /*a360*/  BSYNC B1 ;  /* 0x0000000000017941 */ /* 0x000fea0003800000 */
.L_x_351:
        /* <DEDUP_REMOVED lines=9> */
.L_x_354:
[----:B------:R-:W-:Y:S05]  /*a400*/  BSYNC B1 ;  /* 0x0000000000017941 */ /* 0x000fea0003800000 */
.L_x_353:
[----:B0----5:R-:W-:Y:S01]  /*a410*/  HADD2.F32 R0, -RZ, R203.H0_H0 ;  /* 0x200000cbff007230 */ /* 0x021fe20000004100 */
[----:B------:R-:W-:Y:S01]  /*a420*/  ISETP.GT.AND P0, PT, R4, 0x69, P0 ;  /* 0x000000690400780c */ /* 0x000fe20000704270 */
[----:B------:R-:W-:Y:S01]  /*a430*/  @P2 IMAD.MOV.U32 R2, RZ, RZ, R196 ;  /* 0x000000ffff022224 */ /* 0x000fe200078e00c4 */
[----:B------:R-:W-:Y:S02]  /*a440*/  BSSY B1, `(.L_x_355) ;  /* 0x0000009000017945 */ /* 0x000fe40003800000 */
[----:B------:R-:W-:-:S04]  /*a450*/  FMUL R3, R0, R23 ;  /* 0x0000001700037220 */ /* 0x000fc80000400000 */
[----:B------:R-:W-:-:S05]  /*a460*/  FFMA R3, R30, R192, R3 ;  /* 0x000000c01e037223 */ /* 0x000fca0000000003 */
[----:B------:R-:W-:-:S04]  /*a470*/  F2FP.F16.F32.PACK_AB R3, RZ, R3 ;  /* 0x00000003ff03723e */ /* 0x000fc800000000ff */
[----:B------:R-:W-:Y:S01]  /*a480*/  PRMT R0, R3, 0x7610, R0 ;  /* 0x0000761003007816 */ /* 0x000fe20000000000 */
[----:B------:R-:W-:-:S05]  /*a490*/  @P2 IMAD.MOV.U32 R3, RZ, RZ, R197 ;  /* 0x000000ffff032224 */ /* 0x000fca00078e00c5 */
[----:B------:R0:W-:Y:S01]  /*a4a0*/  @P2 STG.E.U16 desc[UR40][R2.64+0xd0], R0 ;  /* 0x0000d00002002986 */ /* 0x0001e2000c101528 */
[----:B------:R-:W-:Y:S05]  /*a4b0*/  @!P0 BRA `(.L_x_356) ;  /* 0x0000000000048947 */ /* 0x000fea0003800000 */
[----:B------:R0:W5:Y:S02]  /*a4c0*/  LDG.E.LTC128B.U16 R203, desc[UR40][R198.64+0xd2] ;  /* 0x0000d228c6cb7981 */ /* 0x000164000c1e1520 */
.L_x_356:
[----:B------:R-:W-:Y:S05]  /*a4d0*/  BSYNC B1 ;  /* 0x0000000000017941 */ /* 0x000fea0003800000 */
.L_x_355:
[----:B------:R-:W-:Y:S05]  /*a4e0*/  @!P0 BRA `(.L_x_357) ;  /* 0x0000003000148947 */ /* 0x000fea0003800000 */
[----:B0----5:R-:W-:-:S05]  /*a4f0*/  HADD2.F32 R0, -RZ, R203.H0_H0 ;  /* 0x200000cbff007230 */ /* 0x021fca0000004100 */
[----:B------:R-:W-:-:S04]  /*a500*/  FMUL R0, R0, R23 ;  /* 0x0000001700007220 */ /* 0x000fc80000400000 */
[----:B------:R-:W-:-:S05]  /*a510*/  FFMA R0, R31, R192, R0 ;  /* 0x000000c01f007223 */ /* 0x000fca0000000000 */
[----:B------:R-:W-:-:S05]  /*a520*/  F2FP.F16.F32.PACK_AB R0, RZ, R0 ;  /* 0x00000000ff00723e */ /* 0x000fca00000000ff */
[----:B------:R0:W-:Y:S01]  /*a530*/  STG.E.U16 desc[UR40][R196.64+0xd2], R0 ;  /* 0x0000d200c4007986 */ /* 0x0001e2000c101528 */
[----:B------:R-:W-:Y:S05]  /*a540*/  BRA `(.L_x_357) ;  /* 0x0000002c00fc7947 */ /* 0x000fea0003800000 */
.L_x_30:
[----:B------:R-:W-:Y:S01]  /*a550*/  ULDC.64 UR4, c[0x0][0x5c0] ;  /* 0x0001700000047ab9 */ /* 0x000fe20000000a00 */
[----:B------:R-:W-:Y:S01]  /*a560*/  ISETP.GT.AND P2, PT, R4, 0x1, P4 ;  /* 0x000000010400780c */ /* 0x000fe20002744270 */
[-C--:B------:R-:W-:Y:S01]  /*a570*/  FMUL R185, R185, R192.reuse ;  /* 0x000000c0b9b97220 */ /* 0x080fe20000400000 */
[----:B------:R-:W-:Y:S01]  /*a580*/  LEA R6, P1, R8, UR4, 0x1 ;  /* 0x0000000408067c11 */ /* 0x000fe2000f8208ff */
[-C--:B------:R-:W-:Y:S01]  /*a590*/  FMUL R184, R184, R192.reuse ;  /* 0x000000c0b8b87220 */ /* 0x080fe20000400000 */
[----:B------:R-:W-:Y:S01]  /*a5a0*/  ISETP.GT.AND P5, PT, R3, 0x8, PT ;  /* 0x000000080300780c */ /* 0x000fe20003fa4270 */
[----:B------:R-:W-:Y:S01]  /*a5b0*/  IMAD.SHL.U32 R15, R204, 0x10, RZ ;  /* 0x00000010cc0f7824 */ /* 0x000fe200078e00ff */
[----:B------:R-:W-:Y:S01]  /*a5c0*/  LEA.HI.X R7, R8, UR5, R19, 0x1, P1 ;  /* 0x0000000508077c11 */ /* 0x000fe200088f0c13 */
[-C--:B------:R-:W-:Y:S01]  /*a5d0*/  FMUL R186, R186, R192.reuse ;  /* 0x000000c0baba7220 */ /* 0x080fe20000400000 */
[----:B------:R-:W-:Y:S01]  /*a5e0*/  ISETP.GT.AND P1, PT, R4, RZ, P5 ;  /* 0x000000ff0400720c */ /* 0x000fe20002f24270 */
[-C--:B------:R-:W-:Y:S01]  /*a5f0*/  FMUL R187, R187, R192.reuse ;  /* 0x000000c0bbbb7220 */ /* 0x080fe20000400000 */
[----:B------:R-:W-:Y:S01]  /*a600*/  F2FP.F16.F32.PACK_AB R185, RZ, R185 ;  /* 0x000000b9ffb9723e */ /* 0x000fe200000000ff */
[----:B------:R-:W-:Y:S01]  /*a610*/  FMUL R188, R188, R192 ;  /* 0x000000c0bcbc7220 */ /* 0x000fe20000400000 */
[----:B------:R-:W-:Y:S01]  /*a620*/  F2FP.F16.F32.PACK_AB R184, RZ, R184 ;  /* 0x000000b8ffb8723e */ /* 0x000fe200000000ff */
[----:B------:R-:W-:Y:S01]  /*a630*/  FMUL R189, R189, R192 ;  /* 0x000000c0bdbd7220 */ /* 0x000fe20000400000 */
[----:B------:R-:W-:Y:S01]  /*a640*/  SHF.L.U64.HI R5, R204, 0x4, R205 ;  /* 0x00000004cc057819 */ /* 0x000fe200000102cd */
[----:B------:R-:W-:Y:S01]  /*a650*/  @P2 STG.E.U16 desc[UR40][R6.64+0x2], R185 ;  /* 0x000002b906002986 */ /* 0x000fe2000c101528 */
[----:B------:R-:W-:Y:S01]  /*a660*/  IADD3 R8, P3, R15, R6, RZ ;  /* 0x000000060f087210 */ /* 0x000fe20007f7e0ff */
[----:B------:R-:W-:Y:S01]  /*a670*/  FMUL R191, R191, R192 ;  /* 0x000000c0bfbf7220 */ /* 0x000fe20000400000 */
[----:B------:R-:W-:Y:S01]  /*a680*/  F2FP.F16.F32.PACK_AB R186, RZ, R186 ;  /* 0x000000baffba723e */ /* 0x000fe200000000ff */
[----:B------:R-:W-:Y:S01]  /*a690*/  @P0 STG.E.U16 desc[UR40][R6.64], R184 ;  /* 0x000000b806000986 */ /* 0x000fe2000c101528 */
[----:B------:R-:W-:Y:S01]  /*a6a0*/  IADD3.X R9, R5, R7, RZ, P3, !PT ;  /* 0x0000000705097210 */ /* 0x000fe20001ffe4ff */
[-C--:B------:R-:W-:Y:S01]  /*a6b0*/  FMUL R190, R190, R192.reuse ;  /* 0x000000c0bebe7220 */ /* 0x080fe20000400000 */
[----:B------:R-:W-:Y:S01]  /*a6c0*/  ISETP.GT.AND P2, PT, R4, 0x1, P5 ;  /* 0x000000010400780c */ /* 0x000fe20002f44270 */
[----:B------:R-:W-:Y:S01]  /*a6d0*/  FMUL R176, R176, R192 ;  /* 0x000000c0b0b07220 */ /* 0x000fe20000400000 */
[C---:B------:R-:W-:Y:S01]  /*a6e0*/  ISETP.GT.AND P0, PT, R4.reuse, 0x8, P4 ;  /* 0x000000080400780c */ /* 0x040fe20002704270 */
[----:B------:R-:W-:Y:S01]  /*a6f0*/  @P1 STG.E.U16 desc[UR40][R8.64], R186 ;  /* 0x000000ba08001986 */ /* 0x000fe2000c101528 */
[----:B------:R-:W-:Y:S01]  /*a700*/  ISETP.GT.AND P1, PT, R4, 0x9, P4 ;  /* 0x000000090400780c */ /* 0x000fe20002724270 */
[----:B------:R-:W-:Y:S01]  /*a710*/  IMAD R11, R205, 0xf0, RZ ;  /* 0x000000f0cd0b7824 */ /* 0x000fe200078e02ff */
[----:B------:R-:W-:Y:S01]  /*a720*/  F2FP.F16.F32.PACK_AB R187, RZ, R187 ;  /* 0x000000bbffbb723e */ /* 0x000fe200000000ff */
[----:B------:R-:W-:Y:S01]  /*a730*/  IMAD.WIDE.U32 R20, R204, 0xf0, R8 ;  /* 0x000000f0cc147825 */ /* 0x000fe200078e0008 */
[----:B------:R-:W-:-:S03]  /*a740*/  F2FP.F16.F32.PACK_AB R188, RZ, R188 ;  /* 0x000000bcffbc723e */ /* 0x000fc600000000ff */
[-C--:B------:R-:W-:Y:S01]  /*a750*/  FMUL R177, R177, R192.reuse ;  /* 0x000000c0b1b17220 */ /* 0x080fe20000400000 */
[----:B------:R-:W-:Y:S01]  /*a760*/  F2FP.F16.F32.PACK_AB R189, RZ, R189 ;  /* 0x000000bdffbd723e */ /* 0x000fe200000000ff */
[----:B------:R-:W-:Y:S01]  /*a770*/  IMAD.IADD R21, R11, 0x1, R21 ;  /* 0x000000010b157824 */ /* 0x000fe200078e0215 */
[C---:B------:R-:W-:Y:S01]  /*a780*/  ISETP.GT.AND P3, PT, R4.reuse, 0x9, P5 ;  /* 0x000000090400780c */ /* 0x040fe20002f64270 */
[----:B------:R-:W-:Y:S01]  /*a790*/  @P2 STG.E.U16 desc[UR40][R8.64+0x2], R187 ;  /* 0x000002bb08002986 */ /* 0x000fe2000c101528 */
[----:B------:R-:W-:Y:S01]  /*a7a0*/  ISETP.GT.AND P2, PT, R4, 0x8, P5 ;  /* 0x000000080400780c */ /* 0x000fe20002f44270 */
[----:B------:R-:W-:Y:S01]  /*a7b0*/  IMAD.SHL.U32 R2, R204, 0x100, RZ ;  /* 0x00000100cc027824 */ /* 0x000fe200078e00ff */
[----:B------:R-:W-:Y:S01]  /*a7c0*/  F2FP.F16.F32.PACK_AB R191, RZ, R191 ;  /* 0x000000bfffbf723e */ /* 0x000fe200000000ff */
[----:B------:R-:W-:Y:S01]  /*a7d0*/  @P0 STG.E.U16 desc[UR40][R6.64+0x10], R188 ;  /* 0x000010bc06000986 */ /* 0x000fe2000c101528 */
[----:B------:R-:W-:Y:S01]  /*a7e0*/  ISETP.GT.AND P0, PT, R3, 0x80, PT ;  /* 0x000000800300780c */ /* 0x000fe20003f04270 */
[----:B------:R-:W-:Y:S01]  /*a7f0*/  FMUL R178, R178, R192 ;  /* 0x000000c0b2b27220 */ /* 0x000fe20000400000 */
[----:B------:R-:W-:Y:S01]  /*a800*/  F2FP.F16.F32.PACK_AB R190, RZ, R190 ;  /* 0x000000beffbe723e */ /* 0x000fe200000000ff */
[----:B------:R-:W-:Y:S01]  /*a810*/  @P1 STG.E.U16 desc[UR40][R6.64+0x12], R189 ;  /* 0x000012bd06001986 */ /* 0x000fe2000c101528 */
[C---:B------:R-:W-:Y:S01]  /*a820*/  ISETP.GT.AND P1, PT, R4.reuse, RZ, P0 ;  /* 0x000000ff0400720c */ /* 0x040fe20000724270 */
[----:B------:R-:W-:Y:S01]  /*a830*/  FMUL R179, R179, R192 ;  /* 0x000000c0b3b37220 */ /* 0x000fe20000400000 */
[----:B------:R-:W-:Y:S01]  /*a840*/  F2FP.F16.F32.PACK_AB R176, RZ, R176 ;  /* 0x000000b0ffb0723e */ /* 0x000fe200000000ff */
[----:B------:R-:W-:Y:S01]  /*a850*/  @P3 STG.E.U16 desc[UR40][R8.64+0x12], R191 ;  /* 0x000012bf08003986 */ /* 0x000fe2000c101528 */
[----:B------:R-:W-:Y:S01]  /*a860*/  ISETP.GT.AND P3, PT, R4, 0x1, P0 ;  /* 0x000000010400780c */ /* 0x000fe20000764270 */
[----:B------:R-:W-:Y:S01]  /*a870*/  FMUL R180, R180, R192 ;  /* 0x000000c0b4b47220 */ /* 0x000fe20000400000 */
[C---:B------:R-:W-:Y:S01]  /*a880*/  SHF.L.U64.HI R0, R204.reuse, 0x8, R205 ;  /* 0x00000008cc007819 */ /* 0x040fe200000102cd */
[----:B------:R-:W-:Y:S01]  /*a890*/  @P2 STG.E.U16 desc[UR40][R8.64+0x10], R190 ;  /* 0x000010be08002986 */ /* 0x000fe2000c101528 */
[----:B------:R-:W-:Y:S01]  /*a8a0*/  IMAD.WIDE.U32 R204, R204, 0xf0, R8 ;  /* 0x000000f0cccc7825 */ /* 0x000fe200078e0008 */
[----:B------:R-:W-:-:S03]  /*a8b0*/  F2FP.F16.F32.PACK_AB R177, RZ, R177 ;  /* 0x000000b1ffb1723e */ /* 0x000fc600000000ff */
[----:B------:R-:W-:Y:S01]  /*a8c0*/  FMUL R181, R181, R192 ;  /* 0x000000c0b5b57220 */ /* 0x000fe20000400000 */
[----:B------:R-:W-:Y:S01]  /*a8d0*/  F2FP.F16.F32.PACK_AB R178, RZ, R178 ;  /* 0x000000b2ffb2723e */ /* 0x000fe200000000ff */
[----:B------:R-:W-:Y:S01]  /*a8e0*/  IMAD.IADD R205, R11, 0x1, R205 ;  /* 0x000000010bcd7824 */ /* 0x000fe200078e02cd */
[----:B------:R0:W-:Y:S01]  /*a8f0*/  @P1 STG.E.U16 desc[UR40][R20.64], R176 ;  /* 0x000000b014001986 */ /* 0x0001e2000c101528 */
[----:B------:R-:W-:Y:S01]  /*a900*/  IADD3 R12, P1, P2, R15, R20, R2 ;  /* 0x000000140f0c7210 */ /* 0x000fe20007a3e002 */
[-C--:B------:R-:W-:Y:S01]  /*a910*/  FMUL R182, R182, R192.reuse ;  /* 0x000000c0b6b67220 */ /* 0x080fe20000400000 */
[----:B------:R-:W-:Y:S01]  /*a920*/  F2FP.F16.F32.PACK_AB R179, RZ, R179 ;  /* 0x000000b3ffb3723e */ /* 0x000fe200000000ff */
[----:B------:R1:W-:Y:S01]  /*a930*/  @P3 STG.E.U16 desc[UR40][R20.64+0x2], R177 ;  /* 0x000002b114003986 */ /* 0x0003e2000c101528 */
[----:B------:R-:W-:Y:S01]  /*a940*/  IADD3.X R13, R5, R21, R0, P1, P2 ;  /* 0x00000015050d7210 */ /* 0x000fe20000fe4400 */
[----:B------:R-:W-:Y:S01]  /*a950*/  FMUL R183, R183, R192 ;  /* 0x000000c0b7b77220 */ /* 0x000fe20000400000 */
[----:B------:R-:W-:Y:S01]  /*a960*/  IADD3 R10, P1, P2, R15, R204, R2 ;  /* 0x000000cc0f0a7210 */ /* 0x000fe20007a3e002 */
[-C--:B------:R-:W-:Y:S01]  /*a970*/  FMUL R168, R168, R192.reuse ;  /* 0x000000c0a8a87220 */ /* 0x080fe20000400000 */
[----:B------:R-:W-:Y:S01]  /*a980*/  ISETP.GT.AND P3, PT, R3, 0x88, PT ;  /* 0x000000880300780c */ /* 0x000fe20003f64270 */
[-C--:B------:R-:W-:Y:S01]  /*a990*/  FMUL R169, R169, R192.reuse ;  /* 0x000000c0a9a97220 */ /* 0x080fe20000400000 */
[----:B------:R-:W-:Y:S01]  /*a9a0*/  IADD3.X R11, R5, R205, R0, P1, P2 ;  /* 0x000000cd050b7210 */ /* 0x000fe20000fe4400 */
[----:B------:R-:W-:Y:S01]  /*a9b0*/  FMUL R170, R170, R192 ;  /* 0x000000c0aaaa7220 */ /* 0x000fe20000400000 */
[----:B0-----:R-:W-:Y:S01]  /*a9c0*/  IADD3 R176, P2, R15, R20, RZ ;  /* 0x000000140fb07210 */ /* 0x001fe20007f5e0ff */
[-C--:B------:R-:W-:Y:S01]  /*a9d0*/  FMUL R171, R171, R192.reuse ;  /* 0x000000c0abab7220 */ /* 0x080fe20000400000 */
[----:B------:R-:W-:Y:S01]  /*a9e0*/  ISETP.GT.AND P1, PT, R4, RZ, P3 ;  /* 0x000000ff0400720c */ /* 0x000fe20001f24270 */
[----:B------:R-:W-:Y:S01]  /*a9f0*/  FMUL R172, R172, R192 ;  /* 0x000000c0acac7220 */ /* 0x000fe20000400000 */
[----:B------:R-:W-:Y:S01]  /*aa00*/  F2FP.F16.F32.PACK_AB R180, RZ, R180 ;  /* 0x000000b4ffb4723e */ /* 0x000fe200000000ff */
[--C-:B-1----:R-:W-:Y:S01]  /*aa10*/  IMAD.X R177, R5, 0x1, R21.reuse, P2 ;  /* 0x0000000105b17824 */ /* 0x102fe200010e0615 */
[----:B------:R-:W-:Y:S01]  /*aa20*/  ISETP.GT.AND P2, PT, R4, 0x1, P3 ;  /* 0x000000010400780c */ /* 0x000fe20001f44270 */
[-C--:B------:R-:W-:Y:S01]  /*aa30*/  FMUL R173, R173, R192.reuse ;  /* 0x000000c0adad7220 */ /* 0x080fe20000400000 */
[----:B------:R-:W-:Y:S01]  /*aa40*/  F2FP.F16.F32.PACK_AB R181, RZ, R181 ;  /* 0x000000b5ffb5723e */ /* 0x000fe200000000ff */
[----:B------:R-:W-:Y:S01]  /*aa50*/  FMUL R174, R174, R192 ;  /* 0x000000c0aeae7220 */ /* 0x000fe20000400000 */
[----:B------:R-:W-:Y:S01]  /*aa60*/  F2FP.F16.F32.PACK_AB R182, RZ, R182 ;  /* 0x000000b6ffb6723e */ /* 0x000fe200000000ff */
[-C--:B------:R-:W-:Y:S01]  /*aa70*/  FMUL R175, R175, R192.reuse ;  /* 0x000000c0afaf7220 */ /* 0x080fe20000400000 */
[----:B------:R-:W-:Y:S01]  /*aa80*/  F2FP.F16.F32.PACK_AB R183, RZ, R183 ;  /* 0x000000b7ffb7723e */ /* 0x000fe200000000ff */
[----:B------:R-:W-:Y:S01]  /*aa90*/  FMUL R160, R160, R192 ;  /* 0x000000c0a0a07220 */ /* 0x000fe20000400000 */
[----:B------:R-:W-:Y:S01]  /*aaa0*/  F2FP.F16.F32.PACK_AB R168, RZ, R168 ;  /* 0x000000a8ffa8723e */ /* 0x000fe200000000ff */
[----:B------:R0:W-:Y:S01]  /*aab0*/  @P1 STG.E.U16 desc[UR40][R176.64], R178 ;  /* 0x000000b2b0001986 */ /* 0x0001e2000c101528 */
[----:B------:R-:W-:Y:S01]  /*aac0*/  ISETP.GT.AND P1, PT, R4, 0x8, P0 ;  /* 0x000000080400780c */ /* 0x000fe20000724270 */
[-C--:B------:R-:W-:Y:S01]  /*aad0*/  FMUL R161, R161, R192.reuse ;  /* 0x000000c0a1a17220 */ /* 0x080fe20000400000 */
[----:B------:R-:W-:Y:S01]  /*aae0*/  PRMT R14, R168, 0x7610, R14 ;  /* 0x00007610a80e7816 */ /* 0x000fe2000000000e */
[----:B------:R1:W-:Y:S01]  /*aaf0*/  @P2 STG.E.U16 desc[UR40][R176.64+0x2], R179 ;  /* 0x000002b3b0002986 */ /* 0x0003e2000c101528 */
        /* <DEDUP_REMOVED lines=12> */
[----:B------:R-:W-:Y:S01]  /*abc0*/  F2FP.F16.F32.PACK_AB R173, RZ, R173 ;  /* 0x000000adffad723e */ /* 0x000fe200000000ff */
[----:B0-----:R-:W-:Y:S01]  /*abd0*/  @P2 IMAD.MOV.U32 R178, RZ, RZ, R20 ;  /* 0x000000ffffb22224 */ /* 0x001fe200078e0014 */
[----:B-1----:R-:W-:Y:S01]  /*abe0*/  @P2 MOV R179, R21 ;  /* 0x0000001500b32202 */ /* 0x002fe20000000f00 */
[----:B------:R-:W-:Y:S01]  /*abf0*/  FMUL R167, R167, R192 ;  /* 0x000000c0a7a77220 */ /* 0x000fe20000400000 */
[----:B------:R-:W-:Y:S01]  /*ac00*/  F2FP.F16.F32.PACK_AB R174, RZ, R174 ;  /* 0x000000aeffae723e */ /* 0x000fe200000000ff */
[-C--:B------:R-:W-:Y:S01]  /*ac10*/  FMUL R152, R152, R192.reuse ;  /* 0x000000c098987220 */ /* 0x080fe20000400000 */
[----:B------:R-:W-:Y:S01]  /*ac20*/  F2FP.F16.F32.PACK_AB R175, RZ, R175 ;  /* 0x000000afffaf723e */ /* 0x000fe200000000ff */
[----:B------:R-:W-:Y:S01]  /*ac30*/  @P2 STG.E.U16 desc[UR40][R178.64+0x12], R181 ;  /* 0x000012b5b2002986 */ /* 0x000fe2000c101528 */
[----:B------:R-:W-:Y:S01]  /*ac40*/  ISETP.GT.AND P2, PT, R4, 0x9, P3 ;  /* 0x000000090400780c */ /* 0x000fe20001f44270 */
[----:B------:R-:W-:Y:S01]  /*ac50*/  FMUL R153, R153, R192 ;  /* 0x000000c099997220 */ /* 0x000fe20000400000 */
[----:B------:R-:W-:Y:S01]  /*ac60*/  F2FP.F16.F32.PACK_AB R160, RZ, R160 ;  /* 0x000000a0ffa0723e */ /* 0x000fe200000000ff */
[----:B------:R-:W-:Y:S01]  /*ac70*/  @P1 STG.E.U16 desc[UR40][R176.64+0x10], R182 ;  /* 0x000010b6b0001986 */ /* 0x000fe2000c101528 */
[----:B--2---:R-:W-:Y:S01]  /*ac80*/  IADD3 R20, P1, R2, R20, RZ ;  /* 0x0000001402147210 */ /* 0x004fe20007f3e0ff */
[-C--:B------:R-:W-:Y:S01]  /*ac90*/  FMUL R154, R154, R192.reuse ;  /* 0x000000c09a9a7220 */ /* 0x080fe20000400000 */
[----:B------:R-:W-:Y:S01]  /*aca0*/  F2FP.F16.F32.PACK_AB R161, RZ, R161 ;  /* 0x000000a1ffa1723e */ /* 0x000fe200000000ff */
[----:B------:R-:W-:Y:S01]  /*acb0*/  FMUL R155, R155, R192 ;  /* 0x000000c09b9b7220 */ /* 0x000fe20000400000 */
[----:B------:R-:W-:Y:S01]  /*acc0*/  F2FP.F16.F32.PACK_AB R162, RZ, R162 ;  /* 0x000000a2ffa2723e */ /* 0x000fe200000000ff */
[----:B------:R-:W-:Y:S01]  /*acd0*/  IMAD.X R21, R0, 0x1, R21, P1 ;  /* 0x0000000100157824 */ /* 0x000fe200008e0615 */
[----:B------:R-:W-:Y:S01]  /*ace0*/  F2FP.F16.F32.PACK_AB R163, RZ, R163 ;  /* 0x000000a3ffa3723e */ /* 0x000fe200000000ff */
[----:B------:R-:W-:Y:S01]  /*acf0*/  FMUL R156, R156, R192 ;  /* 0x000000c09c9c7220 */ /* 0x000fe20000400000 */
[----:B------:R-:W-:Y:S01]  /*ad00*/  F2FP.F16.F32.PACK_AB R164, RZ, R164 ;  /* 0x000000a4ffa4723e */ /* 0x000fe200000000ff */
[----:B------:R-:W-:Y:S01]  /*ad10*/  @P2 STG.E.U16 desc[UR40][R176.64+0x12], R183 ;  /* 0x000012b7b0002986 */ /* 0x000fe2000c101528 */
[----:B------:R-:W-:Y:S01]  /*ad20*/  ISETP.GT.AND P2, PT, R3, 0x100, PT ;  /* 0x000001000300780c */ /* 0x000fe20003f44270 */
[-C--:B------:R-:W-:Y:S01]  /*ad30*/  FMUL R157, R157, R192.reuse ;  /* 0x000000c09d9d7220 */ /* 0x080fe20000400000 */
[----:B------:R-:W-:Y:S01]  /*ad40*/  F2FP.F16.F32.PACK_AB R165, RZ, R165 ;  /* 0x000000a5ffa5723e */ /* 0x000fe200000000ff */
[-C--:B------:R-:W-:Y:S01]  /*ad50*/  FMUL R158, R158, R192.reuse ;  /* 0x000000c09e9e7220 */ /* 0x080fe20000400000 */
[----:B------:R-:W-:Y:S01]  /*ad60*/  ISETP.GT.AND P1, PT, R4, RZ, P2 ;  /* 0x000000ff0400720c */ /* 0x000fe20001724270 */
[----:B------:R-:W-:Y:S01]  /*ad70*/  FMUL R159, R159, R192 ;  /* 0x000000c09f9f7220 */ /* 0x000fe20000400000 */
[----:B------:R-:W-:Y:S01]  /*ad80*/  F2FP.F16.F32.PACK_AB R166, RZ, R166 ;  /* 0x000000a6ffa6723e */ /* 0x000fe200000000ff */
        /* <DEDUP_REMOVED lines=22> */
[----:B------:R-:W-:Y:S01]  /*aef0*/  FMUL R138, R138, R192 ;  /* 0x000000c08a8a7220 */ /* 0x000fe20000400000 */
[----:B------:R-:W-:Y:S01]  /*af00*/  F2FP.F16.F32.PACK_AB R145, RZ, R145 ;  /* 0x00000091ff91723e */ /* 0x000fe200000000ff */
[----:B------:R0:W-:Y:S01]  /*af10*/  @P1 STG.E.U16 desc[UR40][R20.64+0x2], R169 ;  /* 0x000002a914001986 */ /* 0x0001e2000c101528 */
[----:B------:R-:W-:Y:S01]  /*af20*/  IADD3 R168, P1, R15, R20, RZ ;  /* 0x000000140fa87210 */ /* 0x000fe20007f3e0ff */
        /* <DEDUP_REMOVED lines=10> */
[----:B0-----:R-:W-:Y:S01]  /*afd0*/  IMAD.X R169, R5, 0x1, R21, P1 ;  /* 0x0000000105a97824 */ /* 0x001fe200008e0615 */
        /* <DEDUP_REMOVED lines=31> */
[----:B------:R0:W-:Y:S01]  /*b1d0*/  @P6 STG.E.U16 desc[UR40][R168.64+0x2], R171 ;  /* 0x000002aba8006986 */ /* 0x0001e2000c101528 */
        /* <DEDUP_REMOVED lines=28> */
[----:B0-----:R-:W-:Y:S01]  /*b3a0*/  IADD3 R168, P6, R20, R15, RZ ;  /* 0x0000000f14a87210 */ /* 0x001fe20007fde0ff */
[----:B------:R-:W-:Y:S01]  /*b3b0*/  FMUL R106, R106, R192 ;  /* 0x000000c06a6a7220 */ /* 0x000fe20000400000 */
[----:B------:R-:W-:Y:S01]  /*b3c0*/  F2FP.F16.F32.PACK_AB R112, RZ, R112 ;  /* 0x00000070ff70723e */ /* 0x000fe200000000ff */
[-C--:B------:R-:W-:Y:S01]  /*b3d0*/  FMUL R107, R107, R192.reuse ;  /* 0x000000c06b6b7220 */ /* 0x080fe20000400000 */
[----:B------:R-:W-:Y:S01]  /*b3e0*/  F2FP.F16.F32.PACK_AB R113, RZ, R113 ;  /* 0x00000071ff71723e */ /* 0x000fe200000000ff */
[--C-:B------:R-:W-:Y:S01]  /*b3f0*/  IMAD.X R169, R21, 0x1, R5.reuse, P6 ;  /* 0x0000000115a97824 */ /* 0x100fe200030e0605 */
        /* <DEDUP_REMOVED lines=139> */
[----:B------:R-:W-:Y:S01]  /*bcb0*/  @P6 STG.E.U16 desc[UR40][R8.64+0x32], R167 ;  /* 0x000032a708006986 */ /* 0x000fe2000c101528 */
[----:B------:R-:W-:Y:S01]  /*bcc0*/  IADD3 R2, P6, R2, R204, RZ ;  /* 0x000000cc02027210 */ /* 0x000fe20007fde0ff */
[----:B------:R-:W-:Y:S01]  /*bcd0*/  FMUL R40, R40, R192 ;  /* 0x000000c028287220 */ /* 0x000fe20000400000 */
[----:B------:R-:W-:Y:S01]  /*bce0*/  F2FP.F16.F32.PACK_AB R62, RZ, R62 ;  /* 0x0000003eff3e723e */ /* 0x000fe200000000ff */
[-C--:B------:R-:W-:Y:S01]  /*bcf0*/  FMUL R41, R41, R192.reuse ;  /* 0x000000c029297220 */ /* 0x080fe20000400000 */
[----:B------:R-:W-:Y:S01]  /*bd00*/  F2FP.F16.F32.PACK_AB R63, RZ, R63 ;  /* 0x0000003fff3f723e */ /* 0x000fe200000000ff */
[----:B------:R-:W-:Y:S01]  /*bd10*/  IMAD.X R3, R205, 0x1, R0, P6 ;  /* 0x00000001cd037824 */ /* 0x000fe200030e0600 */
        /* <DEDUP_REMOVED lines=27> */
[----:B-1----:R-:W-:Y:S01]  /*bed0*/  @P6 IMAD.MOV.U32 R20, RZ, RZ, R204 ;  /* 0x000000ffff146224 */ /* 0x002fe200078e00cc */
[----:B------:R-:W-:Y:S01]  /*bee0*/  @P6 MOV R21, R205 ;  /* 0x000000cd00156202 */ /* 0x000fe20000000f00 */
[-C--:B------:R-:W-:Y:S01]  /*bef0*/  FMUL R38, R38, R192.reuse ;  /* 0x000000c026267220 */ /* 0x080fe20000400000 */
[----:B------:R-:W-:Y:S01]  /*bf00*/  F2FP.F16.F32.PACK_AB R45, RZ, R45 ;  /* 0x0000002dff2d723e */ /* 0x000fe200000000ff */
[----:B------:R-:W-:Y:S01]  /*bf10*/  FMUL R39, R39, R192 ;  /* 0x000000c027277220 */ /* 0x000fe20000400000 */
[----:B------:R-:W-:Y:S01]  /*bf20*/  F2FP.F16.F32.PACK_AB R44, RZ, R44 ;  /* 0x0000002cff2c723e */ /* 0x000fe200000000ff */
[----:B------:R1:W-:Y:S01]  /*bf30*/  @P6 STG.E.U16 desc[UR40][R20.64+0x22], R153 ;  /* 0x0000229914006986 */ /* 0x0003e2000c101528 */
[----:B0-----:R-:W-:Y:S01]  /*bf40*/  IADD3 R12, P6, R15, R204, RZ ;  /* 0x000000cc0f0c7210 */ /* 0x001fe20007fde0ff */
[----:B------:R-:W-:Y:S01]  /*bf50*/  FMUL R24, R24, R192 ;  /* 0x000000c018187220 */ /* 0x000fe20000400000 */
[----:B------:R-:W-:Y:S01]  /*bf60*/  F2FP.F16.F32.PACK_AB R46, RZ, R46 ;  /* 0x0000002eff2e723e */ /* 0x000fe200000000ff */
[----:B------:R-:W-:Y:S01]  /*bf70*/  FMUL R25, R25, R192 ;  /* 0x000000c019197220 */ /* 0x000fe20000400000 */
[----:B------:R-:W-:Y:S01]  /*bf80*/  F2FP.F16.F32.PACK_AB R47, RZ, R47 ;  /* 0x0000002fff2f723e */ /* 0x000fe200000000ff */
[----:B------:R-:W-:Y:S01]  /*bf90*/  IMAD.X R13, R205, 0x1, R5, P6 ;  /* 0x00000001cd0d7824 */ /* 0x000fe200030e0605 */
        /* <DEDUP_REMOVED lines=13> */
[----:B------:R-:W-:Y:S01]  /*c070*/  FMUL R31, R31, R192 ;  /* 0x000000c01f1f7220 */ /* 0x000fe20000400000 */
[----:B------:R-:W-:-:S02]  /*c080*/  F2FP.F16.F32.PACK_AB R37, RZ, R37 ;  /* 0x00000025ff25723e */ /* 0x000fc400000000ff */
[----:B------:R-:W-:Y:S02]  /*c090*/  F2FP.F16.F32.PACK_AB R38, RZ, R38 ;  /* 0x00000026ff26723e */ /* 0x000fe400000000ff */
[----:B------:R-:W-:Y:S01]  /*c0a0*/  F2FP.F16.F32.PACK_AB R39, RZ, R39 ;  /* 0x00000027ff27723e */ /* 0x000fe200000000ff */
[----:B------:R-:W-:Y:S01]  /*c0b0*/  @P6 STG.E.U16 desc[UR40][R12.64+0x20], R154 ;  /* 0x0000209a0c006986 */ /* 0x000fe2000c101528 */
[----:B------:R-:W-:Y:S02]  /*c0c0*/  ISETP.GT.AND P6, PT, R4, 0x11, P3 ;  /* 0x000000110400780c */ /* 0x000fe40001fc4270 */
[----:B------:R-:W-:Y:S02]  /*c0d0*/  F2FP.F16.F32.PACK_AB R24, RZ, R24 ;  /* 0x00000018ff18723e */ /* 0x000fe400000000ff */
[----:B------:R-:W-:Y:S02]  /*c0e0*/  F2FP.F16.F32.PACK_AB R25, RZ, R25 ;  /* 0x00000019ff19723e */ /* 0x000fe400000000ff */
[----:B------:R-:W-:-:S02]  /*c0f0*/  F2FP.F16.F32.PACK_AB R26, RZ, R26 ;  /* 0x0000001aff1a723e */ /* 0x000fc400000000ff */
[----:B------:R-:W-:Y:S02]  /*c100*/  F2FP.F16.F32.PACK_AB R27, RZ, R27 ;  /* 0x0000001bff1b723e */ /* 0x000fe400000000ff */
[----:B------:R-:W-:Y:S02]  /*c110*/  F2FP.F16.F32.PACK_AB R28, RZ, R28 ;  /* 0x0000001cff1c723e */ /* 0x000fe400000000ff */
[----:B------:R-:W-:Y:S01]  /*c120*/  F2FP.F16.F32.PACK_AB R29, RZ, R29 ;  /* 0x0000001dff1d723e */ /* 0x000fe200000000ff */
[----:B------:R-:W-:Y:S01]  /*c130*/  @P6 STG.E.U16 desc[UR40][R12.64+0x22], R155 ;  /* 0x0000229b0c006986 */ /* 0x000fe2000c101528 */
[----:B------:R-:W-:Y:S02]  /*c140*/  ISETP.GT.AND P6, PT, R4, 0x18, P0 ;  /* 0x000000180400780c */ /* 0x000fe400007c4270 */
[----:B------:R-:W-:Y:S02]  /*c150*/  F2FP.F16.F32.PACK_AB R30, RZ, R30 ;  /* 0x0000001eff1e723e */ /* 0x000fe400000000ff */
[----:B------:R-:W-:-:S09]  /*c160*/  F2FP.F16.F32.PACK_AB R31, RZ, R31 ;  /* 0x0000001fff1f723e */ /* 0x000fd200000000ff */
[----:B-1----:R-:W-:Y:S02]  /*c170*/  @P6 IMAD.MOV.U32 R20, RZ, RZ, R204 ;  /* 0x000000ffff146224 */ /* 0x002fe400078e00cc */
[----:B------:R-:W-:-:S05]  /*c180*/  @P6 IMAD.MOV.U32 R21, RZ, RZ, R205 ;  /* 0x000000ffff156224 */ /* 0x000fca00078e00cd */
[----:B------:R0:W-:Y:S01]  /*c190*/  @P6 STG.E.U16 desc[UR40][R20.64+0x30], R156 ;  /* 0x0000309c14006986 */ /* 0x0001e2000c101528 */
[----:B------:R-:W-:-:S13]  /*c1a0*/  ISETP.GT.AND P6, PT, R4, 0x19, P0 ;  /* 0x000000190400780c */ /* 0x000fda00007c4270 */
[----:B0-----:R-:W-:Y:S01]  /*c1b0*/  @P6 IMAD.MOV.U32 R20, RZ, RZ, R204 ;  /* 0x000000ffff146224 */ /* 0x001fe200078e00cc */
[----:B------:R-:W-:-:S05]  /*c1c0*/  @P6 MOV R21, R205 ;  /* 0x000000cd00156202 */ /* 0x000fca0000000f00 */
[----:B------:R-:W-:Y:S01]  /*c1d0*/  @P6 STG.E.U16 desc[UR40][R20.64+0x32], R157 ;  /* 0x0000329d14006986 */ /* 0x000fe2000c101528 */
[----:B------:R-:W-:-:S13]  /*c1e0*/  ISETP.GT.AND P6, PT, R4, 0x18, P3 ;  /* 0x000000180400780c */ /* 0x000fda0001fc4270 */
        /* <DEDUP_REMOVED lines=8> */
[----:B------:R0:W-:Y:S01]  /*c270*/  @P6 STG.E.U16 desc[UR40][R14.64+0x20], R146 ;  /* 0x000020920e006986 */ /* 0x0001e2000c101528 */
        /* <DEDUP_REMOVED lines=27> */
[----:B0-----:R-:W-:Y:S02]  /*c430*/  @P6 IMAD.MOV.U32 R14, RZ, RZ, R204 ;  /* 0x000000ffff0e6224 */ /* 0x001fe400078e00cc */
[----:B------:R-:W-:-:S05]  /*c440*/  @P6 IMAD.MOV.U32 R15, RZ, RZ, R205 ;  /* 0x000000ffff0f6224 */ /* 0x000fca00078e00cd */
[----:B------:R0:W-:Y:S01]  /*c450*/  @P6 STG.E.U16 desc[UR40][R14.64+0x40], R128 ;  /* 0x000040800e006986 */ /* 0x0001e2000c101528 */
[----:B------:R-:W-:-:S13]  /*c460*/  ISETP.GT.AND P6, PT, R4, 0x21, P0 ;  /* 0x000000210400780c */ /* 0x000fda00007c4270 */
[----:B0-----:R-:W-:Y:S02]  /*c470*/  @P6 IMAD.MOV.U32 R14, RZ, RZ, R204 ;  /* 0x000000ffff0e6224 */ /* 0x001fe400078e00cc */
[----:B------:R-:W-:-:S05]  /*c480*/  @P6 IMAD.MOV.U32 R15, RZ, RZ, R205 ;  /* 0x000000ffff0f6224 */ /* 0x000fca00078e00cd */
[----:B------:R0:W-:Y:S01]  /*c490*/  @P6 STG.E.U16 desc[UR40][R14.64+0x42], R129 ;  /* 0x000042810e006986 */ /* 0x0001e2000c101528 */
[----:B------:R-:W-:-:S13]  /*c4a0*/  ISETP.GT.AND P6, PT, R4, 0x20, P3 ;  /* 0x000000200400780c */ /* 0x000fda0001fc4270 */
[----:B------:R-:W-:Y:S01]  /*c4b0*/  @P6 STG.E.U16 desc[UR40][R12.64+0x40], R130 ;  /* 0x000040820c006986 */ /* 0x000fe2000c101528 */
[----:B------:R-:W-:-:S13]  /*c4c0*/  ISETP.GT.AND P6, PT, R4, 0x21, P3 ;  /* 0x000000210400780c */ /* 0x000fda0001fc4270 */
[----:B------:R-:W-:Y:S01]  /*c4d0*/  @P6 STG.E.U16 desc[UR40][R12.64+0x42], R131 ;  /* 0x000042830c006986 */ /* 0x000fe2000c101528 */
[----:B------:R-:W-:-:S13]  /*c4e0*/  ISETP.GT.AND P6, PT, R4, 0x28, P0 ;  /* 0x000000280400780c */ /* 0x000fda00007c4270 */
[----:B0-----:R-:W-:Y:S01]  /*c4f0*/  @P6 IMAD.MOV.U32 R14, RZ, RZ, R204 ;  /* 0x000000ffff0e6224 */ /* 0x001fe200078e00cc */
[----:B------:R-:W-:-:S05]  /*c500*/  @P6 MOV R15, R205 ;  /* 0x000000cd000f6202 */ /* 0x000fca0000000f00 */
        /* <DEDUP_REMOVED lines=46> */
[----:B0-----:R-:W-:Y:S01]  /*c7f0*/  @P6 IMAD.MOV.U32 R14, RZ, RZ, R204 ;  /* 0x000000ffff0e6224 */ /* 0x001fe200078e00cc */
[----:B------:R-:W-:-:S05]  /*c800*/  @P6 MOV R15, R205 ;  /* 0x000000cd000f6202 */ /* 0x000fca0000000f00 */
[----:B------:R0:W-:Y:S01]  /*c810*/  @P6 STG.E.U16 desc[UR40][R14.64+0x62], R105 ;  /* 0x000062690e006986 */ /* 0x0001e2000c101528 */
        /* <DEDUP_REMOVED lines=152> */
[C---:B------:R-:W-:Y:S02]  /*d1a0*/  ISETP.GT.AND P6, PT, R4.reuse, 0x68, P4 ;  /* 0x000000680400780c */ /* 0x040fe400027c4270 */
[----:B------:R-:W-:-:S11]  /*d1b0*/  ISETP.GT.AND P4, PT, R4, 0x69, P4 ;  /* 0x000000690400780c */ /* 0x000fd60002784270 */
[----:B------:R-:W-:Y:S04]  /*d1c0*/  @P6 STG.E.U16 desc[UR40][R6.64+0xd0], R44 ;  /* 0x0000d02c06006986 */ /* 0x000fe8000c101528 */
[----:B------:R0:W-:Y:S01]  /*d1d0*/  @P4 STG.E.U16 desc[UR40][R6.64+0xd2], R45 ;  /* 0x0000d22d06004986 */ /* 0x0001e2000c101528 */
[C---:B------:R-:W-:Y:S02]  /*d1e0*/  ISETP.GT.AND P4, PT, R4.reuse, 0x68, P5 ;  /* 0x000000680400780c */ /* 0x040fe40002f84270 */
[----:B------:R-:W-:-:S11]  /*d1f0*/  ISETP.GT.AND P5, PT, R4, 0x69, P5 ;  /* 0x000000690400780c */ /* 0x000fd60002fa4270 */
[----:B------:R-:W-:Y:S01]  /*d200*/  @P4 STG.E.U16 desc[UR40][R8.64+0xd0], R46 ;  /* 0x0000d02e08004986 */ /* 0x000fe2000c101528 */
[----:B------:R-:W-:-:S03]  /*d210*/  ISETP.GT.AND P4, PT, R4, 0x60, P0 ;  /* 0x000000600400780c */ /* 0x000fc60000784270 */
[----:B------:R-:W-:Y:S01]  /*d220*/  @P5 STG.E.U16 desc[UR40][R8.64+0xd2], R47 ;  /* 0x0000d22f08005986 */ /* 0x000fe2000c101528 */
[----:B------:R-:W-:-:S09]  /*d230*/  ISETP.GT.AND P5, PT, R4, 0x61, P0 ;  /* 0x000000610400780c */ /* 0x000fd200007a4270 */
[----:B0-----:R-:W-:Y:S02]  /*d240*/  @P4 IMAD.MOV.U32 R6, RZ, RZ, R204 ;  /* 0x000000ffff064224 */ /* 0x001fe400078e00cc */
[----:B------:R-:W-:-:S05]  /*d250*/  @P4 IMAD.MOV.U32 R7, RZ, RZ, R205 ;  /* 0x000000ffff074224 */ /* 0x000fca00078e00cd */
[----:B------:R0:W-:Y:S01]  /*d260*/  @P4 STG.E.U16 desc[UR40][R6.64+0xc0], R32 ;  /* 0x0000c02006004986 */ /* 0x0001e2000c101528 */
[----:B------:R-:W-:Y:S01]  /*d270*/  ISETP.GT.AND P4, PT, R4, 0x60, P3 ;  /* 0x000000600400780c */ /* 0x000fe20001f84270 */
[----:B0-----:R-:W-:Y:S01]  /*d280*/  @P5 IMAD.MOV.U32 R6, RZ, RZ, R204 ;  /* 0x000000ffff065224 */ /* 0x001fe200078e00cc */
[----:B------:R-:W-:-:S05]  /*d290*/  @P5 MOV R7, R205 ;  /* 0x000000cd00075202 */ /* 0x000fca0000000f00 */
[----:B------:R0:W-:Y:S01]  /*d2a0*/  @P5 STG.E.U16 desc[UR40][R6.64+0xc2], R33 ;  /* 0x0000c22106005986 */ /* 0x0001e2000c101528 */
[----:B------:R-:W-:-:S05]  /*d2b0*/  ISETP.GT.AND P5, PT, R4, 0x61, P3 ;  /* 0x000000610400780c */ /* 0x000fca0001fa4270 */
[----:B0-----:R-:W-:Y:S02]  /*d2c0*/  @P4 IMAD.MOV.U32 R6, RZ, RZ, R12 ;  /* 0x000000ffff064224 */ /* 0x001fe400078e000c */
[----:B------:R-:W-:-:S05]  /*d2d0*/  @P4 IMAD.MOV.U32 R7, RZ, RZ, R13 ;  /* 0x000000ffff074224 */ /* 0x000fca00078e000d */
[----:B------:R0:W-:Y:S01]  /*d2e0*/  @P4 STG.E.U16 desc[UR40][R6.64+0xc0], R34 ;  /* 0x0000c02206004986 */ /* 0x0001e2000c101528 */
[C---:B------:R-:W-:Y:S02]  /*d2f0*/  ISETP.GT.AND P4, PT, R4.reuse, 0x68, P0 ;  /* 0x000000680400780c */ /* 0x040fe40000784270 */
[----:B------:R-:W-:Y:S01]  /*d300*/  ISETP.GT.AND P0, PT, R4, 0x69, P0 ;  /* 0x000000690400780c */ /* 0x000fe20000704270 */
[----:B0-----:R-:W-:Y:S02]  /*d310*/  @P5 IMAD.MOV.U32 R6, RZ, RZ, R12 ;  /* 0x000000ffff065224 */ /* 0x001fe400078e000c */
[----:B------:R-:W-:-:S05]  /*d320*/  @P5 IMAD.MOV.U32 R7, RZ, RZ, R13 ;  /* 0x000000ffff075224 */ /* 0x000fca00078e000d */
[----:B------:R0:W-:Y:S01]  /*d330*/  @P5 STG.E.U16 desc[UR40][R6.64+0xc2], R35 ;  /* 0x0000c22306005986 */ /* 0x0001e2000c101528 */
[C---:B------:R-:W-:Y:S02]  /*d340*/  ISETP.GT.AND P5, PT, R4.reuse, 0x68, P3 ;  /* 0x000000680400780c */ /* 0x040fe40001fa4270 */
[----:B------:R-:W-:Y:S01]  /*d350*/  ISETP.GT.AND P3, PT, R4, 0x69, P3 ;  /* 0x000000690400780c */ /* 0x000fe20001f64270 */
[----:B0-----:R-:W-:Y:S01]  /*d360*/  @P4 IMAD.MOV.U32 R6, RZ, RZ, R204 ;  /* 0x000000ffff064224 */ /* 0x001fe200078e00cc */
[----:B------:R-:W-:-:S05]  /*d370*/  @P4 MOV R7, R205 ;  /* 0x000000cd00074202 */ /* 0x000fca0000000f00 */
[----:B------:R0:W-:Y:S01]  /*d380*/  @P4 STG.E.U16 desc[UR40][R6.64+0xd0], R36 ;  /* 0x0000d02406004986 */ /* 0x0001e2000c101528 */
[----:B------:R-:W-:-:S03]  /*d390*/  ISETP.GT.AND P4, PT, R4, 0x60, P2 ;  /* 0x000000600400780c */ /* 0x000fc60001784270 */
[----:B------:R-:W-:Y:S01]  /*d3a0*/  @P0 STG.E.U16 desc[UR40][R204.64+0xd2], R37 ;  /* 0x0000d225cc000986 */ /* 0x000fe2000c101528 */
[----:B------:R-:W-:Y:S01]  /*d3b0*/  ISETP.GT.AND P0, PT, R4, 0x61, P2 ;  /* 0x000000610400780c */ /* 0x000fe20001704270 */
[----:B0-----:R-:W-:Y:S02]  /*d3c0*/  @P5 IMAD.MOV.U32 R6, RZ, RZ, R12 ;  /* 0x000000ffff065224 */ /* 0x001fe400078e000c */
[----:B------:R-:W-:-:S05]  /*d3d0*/  @P5 IMAD.MOV.U32 R7, RZ, RZ, R13 ;  /* 0x000000ffff075224 */ /* 0x000fca00078e000d */
[----:B------:R-:W-:Y:S01]  /*d3e0*/  @P5 STG.E.U16 desc[UR40][R6.64+0xd0], R38 ;  /* 0x0000d02606005986 */ /* 0x000fe2000c101528 */
[----:B------:R-:W-:-:S03]  /*d3f0*/  ISETP.GT.AND P5, PT, R4, 0x60, P1 ;  /* 0x000000600400780c */ /* 0x000fc60000fa4270 */
[----:B------:R-:W-:Y:S01]  /*d400*/  @P3 STG.E.U16 desc[UR40][R12.64+0xd2], R39 ;  /* 0x0000d2270c003986 */ /* 0x000fe2000c101528 */
[----:B------:R-:W-:-:S03]  /*d410*/  ISETP.GT.AND P3, PT, R4, 0x61, P1 ;  /* 0x000000610400780c */ /* 0x000fc60000f64270 */
[----:B------:R-:W-:Y:S01]  /*d420*/  @P4 STG.E.U16 desc[UR40][R2.64+0xc0], R24 ;  /* 0x0000c01802004986 */ /* 0x000fe2000c101528 */
[C---:B------:R-:W-:Y:S02]  /*d430*/  ISETP.GT.AND P4, PT, R4.reuse, 0x68, P1 ;  /* 0x000000680400780c */ /* 0x040fe40000f84270 */
[C---:B------:R-:W-:Y:S01]  /*d440*/  ISETP.GT.AND P1, PT, R4.reuse, 0x69, P1 ;  /* 0x000000690400780c */ /* 0x040fe20000f24270 */
[----:B------:R-:W-:Y:S01]  /*d450*/  @P0 STG.E.U16 desc[UR40][R2.64+0xc2], R25 ;  /* 0x0000c21902000986 */ /* 0x000fe2000c101528 */
[C---:B------:R-:W-:Y:S01]  /*d460*/  ISETP.GT.AND P0, PT, R4.reuse, 0x68, P2 ;  /* 0x000000680400780c */ /* 0x040fe20001704270 */
[----:B------:R-:W-:Y:S01]  /*d470*/  @P5 IMAD.MOV.U32 R5, RZ, RZ, R11 ;  /* 0x000000ffff055224 */ /* 0x000fe200078e000b */
[----:B------:R-:W-:Y:S01]  /*d480*/  ISETP.GT.AND P2, PT, R4, 0x69, P2 ;  /* 0x000000690400780c */ /* 0x000fe20001744270 */
[----:B------:R-:W-:-:S05]  /*d490*/  @P5 IMAD.MOV.U32 R4, RZ, RZ, R10 ;  /* 0x000000ffff045224 */ /* 0x000fca00078e000a */
[----:B------:R0:W-:Y:S02]  /*d4a0*/  @P5 STG.E.U16 desc[UR40][R4.64+0xc0], R26 ;  /* 0x0000c01a04005986 */ /* 0x0001e4000c101528 */
[----:B0-----:R-:W-:Y:S01]  /*d4b0*/  @P3 IMAD.MOV.U32 R4, RZ, RZ, R10 ;  /* 0x000000ffff043224 */ /* 0x001fe200078e000a */
[----:B------:R-:W-:-:S05]  /*d4c0*/  @P3 MOV R5, R11 ;  /* 0x0000000b00053202 */ /* 0x000fca0000000f00 */
[----:B------:R-:W-:Y:S04]  /*d4d0*/  @P3 STG.E.U16 desc[UR40][R4.64+0xc2], R27 ;  /* 0x0000c21b04003986 */ /* 0x000fe8000c101528 */
[----:B------:R-:W-:Y:S04]  /*d4e0*/  @P0 STG.E.U16 desc[UR40][R2.64+0xd0], R28 ;  /* 0x0000d01c02000986 */ /* 0x000fe8000c101528 */
[----:B------:R0:W-:Y:S02]  /*d4f0*/  @P2 STG.E.U16 desc[UR40][R2.64+0xd2], R29 ;  /* 0x0000d21d02002986 */ /* 0x0001e4000c101528 */
[----:B0-----:R-:W-:-:S02]  /*d500*/  @P4 IMAD.MOV.U32 R2, RZ, RZ, R10 ;  /* 0x000000ffff024224 */ /* 0x001fc400078e000a */
[----:B------:R-:W-:-:S05]  /*d510*/  @P4 IMAD.MOV.U32 R3, RZ, RZ, R11 ;  /* 0x000000ffff034224 */ /* 0x000fca00078e000b */
[----:B------:R0:W-:Y:S04]  /*d520*/  @P4 STG.E.U16 desc[UR40][R2.64+0xd0], R30 ;  /* 0x0000d01e02004986 */ /* 0x0001e8000c101528 */
[----:B------:R0:W-:Y:S02]  /*d530*/  @P1 STG.E.U16 desc[UR40][R10.64+0xd2], R31 ;  /* 0x0000d21f0a001986 */ /* 0x0001e4000c101528 */
.L_x_357:
[----:B------:R-:W-:Y:S05]  /*d540*/  BSYNC B0 ;  /* 0x0000000000007941 */ /* 0x000fea0003800000 */
.L_x_29:
[----:B------:R-:W-:Y:S01]  /*d550*/  ULDC UR4, c[0x0][0xc] ;  /* 0x0000030000047ab9 */ /* 0x000fe20000000800 */
[----:B------:R-:W-:Y:S01]  /*d560*/  ULDC UR5, c[0x0][0x10] ;  /* 0x0000040000057ab9 */ /* 0x000fe20000000800 */
[----:B0-----:R-:W0:Y:S01]  /*d570*/  LDC R3, c[0x0][0x14] ;  /* 0x00000500ff037b82 */ /* 0x001e220000000800 */
[----:B------:R-:W-:Y:S01]  /*d580*/  UIMAD.WIDE.U32 UR4, UR4, UR5, URZ ;  /* 0x00000005040472a5 */ /* 0x000fe2000f8e003f */
[----:B------:R-:W-:Y:S01]  /*d590*/  IMAD.MOV.U32 R19, RZ, RZ, R17 ;  /* 0x000000ffff137224 */ /* 0x000fe200078e0011 */
[----:B------:R-:W-:Y:S02]  /*d5a0*/  PRMT R0, RZ, 0x7610, R0 ;  /* 0x00007610ff007816 */ /* 0x000fe40000000000 */
[----:B------:R-:W-:Y:S02]  /*d5b0*/  MOV R2, 0xffffffff ;  /* 0xffffffff00027802 */ /* 0x000fe40000000f00 */
[----:B0-----:R-:W-:-:S04]  /*d5c0*/  IMAD.WIDE.U32 R18, R3, UR4, R18 ;  /* 0x0000000403127c25 */ /* 0x001fc8000f8e0012 */
[----:B------:R-:W-:Y:S01]  /*d5d0*/  IMAD R3, R3, UR5, RZ ;  /* 0x0000000503037c24 */ /* 0x000fe2000f8e02ff */
[----:B------:R-:W-:Y:S02]  /*d5e0*/  ULDC.64 UR4, c[0x0][0x650] ;  /* 0x0001940000047ab9 */ /* 0x000fe40000000a00 */
[----:B------:R-:W-:Y:S01]  /*d5f0*/  ISETP.GE.U32.AND P0, PT, R18, UR4, PT ;  /* 0x0000000412007c0c */ /* 0x000fe2000bf06070 */
[----:B------:R-:W-:Y:S02]  /*d600*/  IMAD.IADD R17, R19, 0x1, R3 ;  /* 0x0000000113117824 */ /* 0x000fe400078e0203 */
[----:B------:R-:W-:-:S03]  /*d610*/  IMAD.MOV.U32 R19, RZ, RZ, -0x1 ;  /* 0xffffffffff137424 */ /* 0x000fc600078e00ff */
[----:B------:R-:W-:-:S13]  /*d620*/  ISETP.GE.U32.AND.EX P0, PT, R17, UR5, PT, P0 ;  /* 0x0000000511007c0c */ /* 0x000fda000bf06100 */
[----:B------:R-:W-:Y:S05]  /*d630*/  @P0 BRA `(.L_x_358) ;  /* 0x0000000400700947 */ /* 0x000fea0003800000 */
[----:B------:R-:W0:Y:S01]  /*d640*/  S2R R10, SR_CTAID.X ;  /* 0x00000000000a7919 */ /* 0x000e220000002500 */
[----:B------:R-:W1:Y:S01]  /*d650*/  LDC.64 R8, c[0x0][0x628] ;  /* 0x00018a00ff087b82 */ /* 0x000e620000000a00 */
[----:B------:R-:W-:Y:S01]  /*d660*/  ULDC UR4, c[0x0][0x150] ;  /* 0x0000540000047ab9 */ /* 0x000fe20000000800 */
[----:B------:R-:W-:Y:S01]  /*d670*/  IMAD.MOV.U32 R6, RZ, RZ, R18 ;  /* 0x000000ffff067224 */ /* 0x000fe200078e0012 */
[----:B------:R-:W0:Y:S01]  /*d680*/  S2R R20, SR_CTAID.Y ;  /* 0x0000000000147919 */ /* 0x000e220000002600 */
[----:B------:R-:W-:-:S04]  /*d690*/  IMAD.MOV.U32 R7, RZ, RZ, R17 ;  /* 0x000000ffff077224 */ /* 0x000fc800078e0011 */
[----:B---34-:R-:W3:Y:S08]  /*d6a0*/  LDC R15, c[0x0][0x144] ;  /* 0x00005100ff0f7b82 */ /* 0x018ef00000000800 */
[----:B------:R-:W4:Y:S08]  /*d6b0*/  LDC R0, c[0x0][0x630] ;  /* 0x00018c00ff007b82 */ /* 0x000f300000000800 */
[----:B------:R-:W2:Y:S01]  /*d6c0*/  LDC.64 R12, c[0x0][0x620] ;  /* 0x00018800ff0c7b82 */ /* 0x000ea20000000a00 */
[----:B-1----:R-:W-:-:S04]  /*d6d0*/  ISETP.NE.U32.AND P0, PT, R8, RZ, PT ;  /* 0x000000ff0800720c */ /* 0x002fc80003f05070 */
[----:B------:R-:W-:Y:S02]  /*d6e0*/  ISETP.NE.AND.EX P0, PT, R9, RZ, PT, P0 ;  /* 0x000000ff0900720c */ /* 0x000fe40003f05300 */
[----:B0-----:R-:W-:-:S05]  /*d6f0*/  I2FP.F32.U32 R2, R10 ;  /* 0x0000000a00027245 */ /* 0x001fca0000201000 */
[----:B------:R-:W-:-:S04]  /*d700*/  FMUL R2, R2, UR4 ;  /* 0x0000000402027c20 */ /* 0x000fc80008400000 */
[----:B------:R0:W1:Y:S02]  /*d710*/  F2I.U32.TRUNC.NTZ R14, R2 ;  /* 0x00000002000e7305 */ /* 0x000064000020f000 */
[----:B---34-:R-:W-:Y:S05]  /*d720*/  @!P0 BRA `(.L_x_359) ;  /* 0x0000000000288947 */ /* 0x018fea0003800000 */
[----:B------:R-:W3:Y:S02]  /*d730*/  LDC R3, c[0x0][0x634] ;  /* 0x00018d00ff037b82 */ /* 0x000ee40000000800 */
[----:B---3--:R-:W-:-:S05]  /*d740*/  IADD3 R7, P0, R18, R3, RZ ;  /* 0x0000000312077210 */ /* 0x008fca0007f1e0ff */
[----:B------:R-:W-:-:S04]  /*d750*/  IMAD.X R11, RZ, RZ, R17, P0 ;  /* 0x000000ffff0b7224 */ /* 0x000fc800000e0611 */
[----:B0-----:R-:W-:-:S04]  /*d760*/  IMAD.WIDE.U32 R2, R11, R8, RZ ;  /* 0x000000080b027225 */ /* 0x001fc800078e00ff */
[----:B------:R-:W-:-:S04]  /*d770*/  IMAD.WIDE.U32 R4, P0, R7, R9, R2 ;  /* 0x0000000907047225 */ /* 0x000fc80007800002 */
[----:B------:R-:W-:-:S04]  /*d780*/  IMAD.WIDE.U32 R2, R7, R8, RZ ;  /* 0x0000000807027225 */ /* 0x000fc800078e00ff */
[----:B------:R-:W-:Y:S01]  /*d790*/  IMAD.X R7, RZ, RZ, RZ, P0 ;  /* 0x000000ffff077224 */ /* 0x000fe200000e06ff */
[----:B------:R-:W-:Y:S01]  /*d7a0*/  IADD3 RZ, P0, R3, R4, RZ ;  /* 0x0000000403ff7210 */ /* 0x000fe20007f1e0ff */
[----:B------:R-:W-:-:S04]  /*d7b0*/  IMAD.MOV.U32 R6, RZ, RZ, R5 ;  /* 0x000000ffff067224 */ /* 0x000fc800078e0005 */
[----:B------:R-:W-:-:S08]  /*d7c0*/  IMAD.WIDE.U32.X R6, R11, R9, R6, P0 ;  /* 0x000000090b067225 */ /* 0x000fd000000e0406 */
.L_x_359:
[----:B------:R-:W3:Y:S01]  /*d7d0*/  LDC.64 R24, c[0x0][0x640] ;  /* 0x00019000ff187b82 */ /* 0x000ee20000000a00 */
[-C--:B------:R-:W-:Y:S01]  /*d7e0*/  SHF.R.U64 R11, R6, R0.reuse, R7 ;  /* 0x00000000060b7219 */ /* 0x080fe20000001207 */
[----:B------:R-:W-:Y:S01]  /*d7f0*/  IMAD.MOV.U32 R19, RZ, RZ, R17 ;  /* 0x000000ffff137224 */ /* 0x000fe200078e0011 */
[----:B------:R-:W-:Y:S01]  /*d800*/  SHF.R.U32.HI R0, RZ, R0, R7 ;  /* 0x00000000ff007219 */ /* 0x000fe20000011607 */
[----:B-1----:R-:W-:Y:S01]  /*d810*/  IMAD.MOV R14, RZ, RZ, -R14 ;  /* 0x000000ffff0e7224 */ /* 0x002fe200078e0a0e */
[----:B------:R-:W-:Y:S01]  /*d820*/  IADD3 R5, P0, RZ, -R11, RZ ;  /* 0x8000000bff057210 */ /* 0x000fe20007f1e0ff */
[----:B------:R-:W-:Y:S01]  /*d830*/  ULDC UR4, c[0x0][0x154] ;  /* 0x0000550000047ab9 */ /* 0x000fe20000000800 */
[----:B------:R-:W-:Y:S01]  /*d840*/  IMAD.MOV.U32 R7, RZ, RZ, 0x1 ;  /* 0x00000001ff077424 */ /* 0x000fe200078e00ff */
[----:B------:R-:W1:Y:S01]  /*d850*/  LDC R4, c[0x0][0x618] ;  /* 0x00018600ff047b82 */ /* 0x000e620000000800 */
[----:B------:R-:W-:-:S05]  /*d860*/  IADD3.X R3, RZ, ~R0, RZ, P0, !PT ;  /* 0x80000000ff037210 */ /* 0x000fca00007fe4ff */
[-C--:B--2---:R-:W-:Y:S02]  /*d870*/  IMAD R0, R3, R12.reuse, RZ ;  /* 0x0000000c03007224 */ /* 0x084fe400078e02ff */
[----:B------:R-:W2:Y:S01]  /*d880*/  LDC R6, c[0x0][0x608] ;  /* 0x00018200ff067b82 */ /* 0x000ea20000000800 */
[----:B0-----:R-:W-:-:S04]  /*d890*/  IMAD.WIDE.U32 R2, R5, R12, R18 ;  /* 0x0000000c05027225 */ /* 0x001fc800078e0012 */
[----:B------:R-:W-:Y:S01]  /*d8a0*/  IMAD R5, R5, R13, R0 ;  /* 0x0000000d05057224 */ /* 0x000fe200078e0200 */
[----:B------:R-:W-:Y:S01]  /*d8b0*/  I2FP.F32.U32 R0, R20 ;  /* 0x0000001400007245 */ /* 0x000fe20000201000 */
[----:B------:R-:W-:Y:S01]  /*d8c0*/  IMAD R19, R15, R14, R10 ;  /* 0x0000000e0f137224 */ /* 0x000fe200078e020a */
[----:B------:R-:W0:Y:S01]  /*d8d0*/  LDC R22, c[0x0][0x658] ;  /* 0x00019600ff167b82 */ /* 0x000e220000000800 */
[----:B------:R-:W-:Y:S01]  /*d8e0*/  IMAD.IADD R3, R3, 0x1, R5 ;  /* 0x0000000103037824 */ /* 0x000fe200078e0205 */
[----:B---3--:R-:W-:Y:S01]  /*d8f0*/  ISETP.NE.U32.AND P0, PT, R24, RZ, PT ;  /* 0x000000ff1800720c */ /* 0x008fe20003f05070 */
[----:B------:R-:W-:Y:S01]  /*d900*/  FMUL R0, R0, UR4 ;  /* 0x0000000400007c20 */ /* 0x000fe20008400000 */
[----:B------:R-:W-:Y:S02]  /*d910*/  IMAD.MOV.U32 R5, RZ, RZ, -0x1 ;  /* 0xffffffffff057424 */ /* 0x000fe400078e00ff */
[----:B------:R-:W-:Y:S01]  /*d920*/  ISETP.NE.AND.EX P0, PT, R25, RZ, PT, P0 ;  /* 0x000000ff1900720c */ /* 0x000fe20003f05300 */
[----:B------:R3:W4:Y:S01]  /*d930*/  F2I.U32.TRUNC.NTZ R12, R0 ;  /* 0x00000000000c7305 */ /* 0x000722000020f000 */
[----:B------:R-:W3:Y:S01]  /*d940*/  LDC R15, c[0x0][0x148] ;  /* 0x00005200ff0f7b82 */ /* 0x000ee20000000800 */
[----:B-1----:R-:W-:-:S02]  /*d950*/  SHF.R.U64 R10, R2, R4, R3 ;  /* 0x00000004020a7219 */ /* 0x002fc40000001203 */
[----:B------:R-:W-:-:S05]  /*d960*/  SHF.R.U32.HI R3, RZ, R4, R3 ;  /* 0x00000004ff037219 */ /* 0x000fca0000011603 */
[----:B------:R-:W1:Y:S01]  /*d970*/  LDC R14, c[0x0][0x600] ;  /* 0x00018000ff0e7b82 */ /* 0x000e620000000800 */
[-CC-:B--2---:R-:W-:Y:S02]  /*d980*/  SHF.R.U64 R8, R10, R6.reuse, R3.reuse ;  /* 0x000000060a087219 */ /* 0x184fe40000001203 */
[----:B------:R-:W-:-:S05]  /*d990*/  SHF.R.U32.HI R3, RZ, R6, R3 ;  /* 0x00000006ff037219 */ /* 0x000fca0000011603 */
[----:B------:R-:W2:Y:S01]  /*d9a0*/  LDC R26, c[0x0][0x648] ;  /* 0x00019200ff1a7b82 */ /* 0x000ea20000000800 */
[-C--:B0-----:R-:W-:Y:S02]  /*d9b0*/  SHF.L.U32 R5, R5, R22.reuse, RZ ;  /* 0x0000001605057219 */ /* 0x081fe400000006ff */
[-CC-:B------:R-:W-:Y:S02]  /*d9c0*/  SHF.R.U64 R13, R8, R22.reuse, R3.reuse ;  /* 0x00000016080d7219 */ /* 0x180fe40000001203 */
[-C--:B------:R-:W-:Y:S02]  /*d9d0*/  SHF.R.U32.HI R3, RZ, R22.reuse, R3 ;  /* 0x00000016ff037219 */ /* 0x080fe40000011603 */
[----:B------:R-:W-:Y:S01]  /*d9e0*/  SHF.L.U32 R22, R7, R22, RZ ;  /* 0x0000001607167219 */ /* 0x000fe200000006ff */
[----:B------:R-:W0:Y:S01]  /*d9f0*/  LDC R27, c[0x0][0x638] ;  /* 0x00018e00ff1b7b82 */ /* 0x000e220000000800 */
[----:B------:R-:W-:Y:S02]  /*da00*/  LOP3.LUT R21, RZ, R5, RZ, 0x33, !PT ;  /* 0x00000005ff157212 */ /* 0x000fe400078e33ff */
[----:B------:R-:W-:-:S05]  /*da10*/  MOV R2, R13 ;  /* 0x0000000d00027202 */ /* 0x000fca0000000f00 */
[----:B------:R-:W0:Y:S01]  /*da20*/  LDC R28, c[0x0][0x610] ;  /* 0x00018400ff1c7b82 */ /* 0x000e220000000800 */
[----:B----4-:R-:W-:Y:S05]  /*da30*/  @!P0 BRA `(.L_x_360) ;  /* 0x0000000000288947 */ /* 0x010fea0003800000 */
[----:B---3--:R-:W3:Y:S02]  /*da40*/  LDC R0, c[0x0][0x64c] ;  /* 0x00019300ff007b82 */ /* 0x008ee40000000800 */
[----:B---3--:R-:W-:-:S05]  /*da50*/  IADD3 R7, P0, R13, R0, RZ ;  /* 0x000000000d077210 */ /* 0x008fca0007f1e0ff */
        /* <DEDUP_REMOVED lines=8> */
.L_x_360:
[----:B------:R-:W4:Y:S01]  /*dae0*/  LDC R4, c[0x0][0x65c] ;  /* 0x00019700ff047b82 */ /* 0x000f220000000800 */
[----:B--23--:R-:W-:Y:S01]  /*daf0*/  SHF.R.U64 R0, R2, R26, R3 ;  /* 0x0000001a02007219 */ /* 0x00cfe20000001203 */
[----:B-1----:R-:W-:Y:S01]  /*db00*/  VIADD R5, R14, 0xffffffff ;  /* 0xffffffff0e057836 */ /* 0x002fe20000000000 */
[----:B------:R-:W-:Y:S01]  /*db10*/  LOP3.LUT R3, R8, R21, RZ, 0xc0, !PT ;  /* 0x0000001508037212 */ /* 0x000fe200078ec0ff */
[----:B------:R-:W-:Y:S01]  /*db20*/  IMAD.MOV R12, RZ, RZ, -R12 ;  /* 0x000000ffff0c7224 */ /* 0x000fe200078e0a0c */
[----:B------:R-:W-:-:S03]  /*db30*/  IADD3 R2, -R0, RZ, RZ ;  /* 0x000000ff00027210 */ /* 0x000fc60007ffe1ff */
[----:B------:R-:W-:Y:S01]  /*db40*/  IMAD R22, R22, R0, R3 ;  /* 0x0000000016167224 */ /* 0x000fe200078e0203 */
[----:B------:R-:W-:Y:S01]  /*db50*/  LOP3.LUT R3, R10, R5, RZ, 0xc0, !PT ;  /* 0x000000050a037212 */ /* 0x000fe200078ec0ff */
[----:B0-----:R-:W-:Y:S02]  /*db60*/  IMAD R0, R2, R27, R13 ;  /* 0x0000001b02007224 */ /* 0x001fe400078e020d */
[----:B------:R-:W-:Y:S02]  /*db70*/  IMAD.MOV.U32 R2, RZ, RZ, 0x1 ;  /* 0x00000001ff027424 */ /* 0x000fe400078e00ff */
[----:B------:R-:W-:-:S03]  /*db80*/  IMAD R3, R0, R14, R3 ;  /* 0x0000000e00037224 */ /* 0x000fc600078e0203 */
[----:B------:R-:W-:Y:S01]  /*db90*/  PRMT R0, R2, 0x7610, R0 ;  /* 0x0000761002007816 */ /* 0x000fe20000000000 */
[----:B------:R-:W-:Y:S01]  /*dba0*/  IMAD.MOV.U32 R2, RZ, RZ, R11 ;  /* 0x000000ffff027224 */ /* 0x000fe200078e000b */
[----:B----4-:R-:W-:-:S13]  /*dbb0*/  ISETP.NE.AND P0, PT, R4, 0x1, PT ;  /* 0x000000010400780c */ /* 0x010fda0003f05270 */
[----:B------:R-:W-:-:S04]  /*dbc0*/  @P0 IMAD R19, R15, R12, R20 ;  /* 0x0000000c0f130224 */ /* 0x000fc800078e0214 */
[----:B------:R-:W-:-:S05]  /*dbd0*/  IMAD R22, R22, R28, R19 ;  /* 0x0000001c16167224 */ /* 0x000fca00078e0213 */
[----:B------:R-:W-:Y:S02]  /*dbe0*/  SEL R19, R3, R22, !P0 ;  /* 0x0000001603137207 */ /* 0x000fe40004000000 */
[----:B------:R-:W-:-:S07]  /*dbf0*/  SEL R22, R22, R3, !P0 ;  /* 0x0000000316167207 */ /* 0x000fce0004000000 */
.L_x_358:
[----:B------:R-:W-:-:S13]  /*dc00*/  LOP3.LUT P0, RZ, R0, 0xff, RZ, 0xc0, !PT ;  /* 0x000000ff00ff7812 */ /* 0x000fda000780c0ff */
[----:B------:R-:W-:Y:S05]  /*dc10*/  @P0 BRA `(.L_x_361) ;  /* 0xffffff3400240947 */ /* 0x000fea000383ffff */
[----:B------:R-:W-:Y:S05]  /*dc20*/  EXIT ;  /* 0x000000000000794d */ /* 0x000fea0003800000 */
.L_x_4:
[----:B0-----:R-:W-:Y:S01]  /*dc30*/  ULDC.64 UR4, c[0x0][0x650] ;  /* 0x0001940000047ab9 */ /* 0x001fe20000000a00 */
[----:B------:R-:W-:Y:S01]  /*dc40*/  PRMT R2, RZ, 0x7610, R2 ;  /* 0x00007610ff027816 */ /* 0x000fe20000000002 */
[----:B------:R-:W-:Y:S01]  /*dc50*/  IMAD.MOV.U32 R7, RZ, RZ, -0x1 ;  /* 0xffffffffff077424 */ /* 0x000fe200078e00ff */
[----:B------:R-:W-:Y:S01]  /*dc60*/  ISETP.GE.U32.AND P0, PT, R18, UR4, PT ;  /* 0x0000000412007c0c */ /* 0x000fe2000bf06070 */
[----:B------:R-:W-:Y:S02]  /*dc70*/  IMAD.MOV.U32 R13, RZ, RZ, -0x1 ;  /* 0xffffffffff0d7424 */ /* 0x000fe400078e00ff */
[----:B------:R-:W-:Y:S01]  /*dc80*/  IMAD.MOV.U32 R6, RZ, RZ, -0x1 ;  /* 0xffffffffff067424 */ /* 0x000fe200078e00ff */
[----:B------:R-:W-:-:S13]  /*dc90*/  ISETP.GE.U32.AND.EX P0, PT, R17, UR5, PT, P0 ;  /* 0x0000000511007c0c */ /* 0x000fda000bf06100 */
[----:B------:R-:W-:Y:S05]  /*dca0*/  @P0 BRA `(.L_x_362) ;  /* 0x0000000400680947 */ /* 0x000fea0003800000 */
[----:B------:R-:W0:Y:S01]  /*dcb0*/  LDC.64 R12, c[0x0][0x628] ;  /* 0x00018a00ff0c7b82 */ /* 0x000e220000000a00 */
[----:B------:R-:W-:Y:S01]  /*dcc0*/  MOV R10, R18 ;  /* 0x00000012000a7202 */ /* 0x000fe20000000f00 */
[----:B------:R-:W-:-:S06]  /*dcd0*/  IMAD.MOV.U32 R11, RZ, RZ, R17 ;  /* 0x000000ffff0b7224 */ /* 0x000fcc00078e0011 */
        /* <DEDUP_REMOVED lines=15> */
.L_x_363:
[-CC-:B------:R-:W-:Y:S01]  /*ddd0*/  SHF.R.U64 R12, R10, R2.reuse, R11.reuse ;  /* 0x000000020a0c7219 */ /* 0x180fe2000000120b */
[----:B------:R-:W0:Y:S01]  /*dde0*/  LDC R8, c[0x0][0x618] ;  /* 0x00018600ff087b82 */ /* 0x000e220000000800 */
[----:B------:R-:W-:Y:S01]  /*ddf0*/  SHF.R.U32.HI R2, RZ, R2, R11 ;  /* 0x00000002ff027219 */ /* 0x000fe2000001160b */
[----:B------:R-:W-:Y:S01]  /*de00*/  ULDC UR4, c[0x0][0x150] ;  /* 0x0000540000047ab9 */ /* 0x000fe20000000800 */
[----:B------:R-:W-:Y:S02]  /*de10*/  IADD3 R5, P0, RZ, -R12, RZ ;  /* 0x8000000cff057210 */ /* 0x000fe40007f1e0ff */
[----:B------:R-:W-:Y:S02]  /*de20*/  I2FP.F32.U32 R6, R4 ;  /* 0x0000000400067245 */ /* 0x000fe40000201000 */
[----:B------:R-:W-:Y:S01]  /*de30*/  MOV R19, R17 ;  /* 0x0000001100137202 */ /* 0x000fe20000000f00 */
[----:B------:R-:W1:Y:S01]  /*de40*/  LDC.64 R24, c[0x0][0x640] ;  /* 0x00019000ff187b82 */ /* 0x000e620000000a00 */
[----:B------:R-:W-:-:S02]  /*de50*/  IMAD.X R9, RZ, RZ, ~R2, P0 ;  /* 0x000000ffff097224 */ /* 0x000fc400000e0e02 */
[----:B------:R-:W-:Y:S01]  /*de60*/  FMUL R11, R6, UR4 ;  /* 0x00000004060b7c20 */ /* 0x000fe20008400000 */
[----:B------:R-:W-:Y:S01]  /*de70*/  ULDC UR4, c[0x0][0x154] ;  /* 0x0000550000047ab9 */ /* 0x000fe20000000800 */
[----:B------:R-:W-:-:S03]  /*de80*/  IMAD.WIDE.U32 R6, R5, R20, R18 ;  /* 0x0000001405067225 */ /* 0x000fc600078e0012 */
[----:B------:R-:W2:Y:S01]  /*de90*/  LDC R13, c[0x0][0x144] ;  /* 0x00005100ff0d7b82 */ /* 0x000ea20000000800 */
[----:B------:R-:W-:Y:S01]  /*dea0*/  IMAD R2, R9, R20, RZ ;  /* 0x0000001409027224 */ /* 0x000fe200078e02ff */
[----:B------:R-:W3:Y:S03]  /*deb0*/  F2I.U32.TRUNC.NTZ R11, R11 ;  /* 0x0000000b000b7305 */ /* 0x000ee6000020f000 */
[----:B------:R-:W-:-:S03]  /*dec0*/  IMAD R5, R5, R21, R2 ;  /* 0x0000001505057224 */ /* 0x000fc600078e0202 */
[----:B------:R-:W4:Y:S01]  /*ded0*/  LDC R14, c[0x0][0x608] ;  /* 0x00018200ff0e7b82 */ /* 0x000f220000000800 */
[----:B------:R-:W-:-:S05]  /*dee0*/  IMAD.IADD R5, R7, 0x1, R5 ;  /* 0x0000000107057824 */ /* 0x000fca00078e0205 */
[-C--:B0-----:R-:W-:Y:S02]  /*def0*/  SHF.R.U64 R10, R6, R8.reuse, R5 ;  /* 0x00000008060a7219 */ /* 0x081fe40000001205 */
[----:B------:R-:W0:Y:S01]  /*df00*/  LDC R9, c[0x0][0x658] ;  /* 0x00019600ff097b82 */ /* 0x000e220000000800 */
[----:B------:R-:W-:Y:S01]  /*df10*/  I2FP.F32.U32 R6, R3 ;  /* 0x0000000300067245 */ /* 0x000fe20000201000 */
[----:B---3--:R-:W-:Y:S01]  /*df20*/  IMAD.MOV R2, RZ, RZ, -R11 ;  /* 0x000000ffff027224 */ /* 0x008fe200078e0a0b */
[----:B-1----:R-:W-:Y:S02]  /*df30*/  ISETP.NE.U32.AND P0, PT, R24, RZ, PT ;  /* 0x000000ff1800720c */ /* 0x002fe40003f05070 */
[----:B------:R-:W-:Y:S01]  /*df40*/  SHF.R.U32.HI R5, RZ, R8, R5 ;  /* 0x00000008ff057219 */ /* 0x000fe20000011605 */
[----:B------:R-:W-:Y:S01]  /*df50*/  FMUL R6, R6, UR4 ;  /* 0x0000000406067c20 */ /* 0x000fe20008400000 */
[----:B------:R-:W-:Y:S01]  /*df60*/  ISETP.NE.AND.EX P0, PT, R25, RZ, PT, P0 ;  /* 0x000000ff1900720c */ /* 0x000fe20003f05300 */
[----:B------:R-:W1:Y:S01]  /*df70*/  LDC R20, c[0x0][0x148] ;  /* 0x00005200ff147b82 */ /* 0x000e620000000800 */
[----:B--2---:R-:W-:-:S02]  /*df80*/  IMAD R22, R13, R2, R4 ;  /* 0x000000020d167224 */ /* 0x004fc400078e0204 */
[----:B------:R-:W-:Y:S02]  /*df90*/  IMAD.MOV.U32 R8, RZ, RZ, -0x1 ;  /* 0xffffffffff087424 */ /* 0x000fe400078e00ff */
[----:B------:R-:W-:-:S03]  /*dfa0*/  IMAD.MOV.U32 R4, RZ, RZ, 0x1 ;  /* 0x00000001ff047424 */ /* 0x000fc600078e00ff */
[----:B------:R-:W2:Y:S01]  /*dfb0*/  LDC R19, c[0x0][0x600] ;  /* 0x00018000ff137b82 */ /* 0x000ea20000000800 */
[-CC-:B----4-:R-:W-:Y:S02]  /*dfc0*/  SHF.R.U64 R13, R10, R14.reuse, R5.reuse ;  /* 0x0000000e0a0d7219 */ /* 0x190fe40000001205 */
[----:B------:R-:W-:Y:S02]  /*dfd0*/  SHF.R.U32.HI R2, RZ, R14, R5 ;  /* 0x0000000eff027219 */ /* 0x000fe40000011605 */
[----:B------:R3:W4:Y:S03]  /*dfe0*/  F2I.U32.TRUNC.NTZ R14, R6 ;  /* 0x00000006000e7305 */ /* 0x000726000020f000 */
[----:B------:R-:W1:Y:S01]  /*dff0*/  LDC R21, c[0x0][0x648] ;  /* 0x00019200ff157b82 */ /* 0x000e620000000800 */
[-C--:B0-----:R-:W-:Y:S02]  /*e000*/  SHF.R.U64 R15, R13, R9.reuse, R2 ;  /* 0x000000090d0f7219 */ /* 0x081fe40000001202 */
[----:B------:R-:W-:-:S02]  /*e010*/  SHF.L.U32 R8, R8, R9, RZ ;  /* 0x0000000908087219 */ /* 0x000fc400000006ff */
[-C--:B------:R-:W-:Y:S01]  /*e020*/  SHF.L.U32 R26, R4, R9.reuse, RZ ;  /* 0x00000009041a7219 */ /* 0x080fe200000006ff */
[----:B------:R-:W-:Y:S01]  /*e030*/  IMAD.MOV.U32 R4, RZ, RZ, R15 ;  /* 0x000000ffff047224 */ /* 0x000fe200078e000f */
[----:B------:R-:W-:Y:S01]  /*e040*/  SHF.R.U32.HI R5, RZ, R9, R2 ;  /* 0x00000009ff057219 */ /* 0x000fe20000011602 */
[----:B------:R-:W0:Y:S01]  /*e050*/  LDC R23, c[0x0][0x638] ;  /* 0x00018e00ff177b82 */ /* 0x000e220000000800 */
[----:B------:R-:W-:-:S07]  /*e060*/  LOP3.LUT R28, RZ, R8, RZ, 0x33, !PT ;  /* 0x00000008ff1c7212 */ /* 0x000fce00078e33ff */
[----:B------:R-:W0:Y:S01]  /*e070*/  LDC R27, c[0x0][0x610] ;  /* 0x00018400ff1b7b82 */ /* 0x000e220000000800 */
[----:B---34-:R-:W-:Y:S05]  /*e080*/  @!P0 BRA `(.L_x_364) ;  /* 0x0000000000288947 */ /* 0x018fea0003800000 */
[----:B------:R-:W3:Y:S02]  /*e090*/  LDC R2, c[0x0][0x64c] ;  /* 0x00019300ff027b82 */ /* 0x000ee40000000800 */
[----:B---3--:R-:W-:-:S04]  /*e0a0*/  IADD3 R9, P0, R15, R2, RZ ;  /* 0x000000020f097210 */ /* 0x008fc80007f1e0ff */
[----:B------:R-:W-:-:S05]  /*e0b0*/  IADD3.X R11, RZ, R5, RZ, P0, !PT ;  /* 0x00000005ff0b7210 */ /* 0x000fca00007fe4ff */
[----:B------:R-:W-:-:S04]  /*e0c0*/  IMAD.WIDE.U32 R4, R11, R24, RZ ;  /* 0x000000180b047225 */ /* 0x000fc800078e00ff */
[----:B------:R-:W-:-:S04]  /*e0d0*/  IMAD.WIDE.U32 R6, P0, R9, R25, R4 ;  /* 0x0000001909067225 */ /* 0x000fc80007800004 */
[----:B------:R-:W-:-:S04]  /*e0e0*/  IMAD.WIDE.U32 R4, R9, R24, RZ ;  /* 0x0000001809047225 */ /* 0x000fc800078e00ff */
[----:B------:R-:W-:Y:S01]  /*e0f0*/  IMAD.X R9, RZ, RZ, RZ, P0 ;  /* 0x000000ffff097224 */ /* 0x000fe200000e06ff */
[----:B------:R-:W-:Y:S01]  /*e100*/  IADD3 RZ, P0, R5, R6, RZ ;  /* 0x0000000605ff7210 */ /* 0x000fe20007f1e0ff */
[----:B------:R-:W-:-:S04]  /*e110*/  IMAD.MOV.U32 R8, RZ, RZ, R7 ;  /* 0x000000ffff087224 */ /* 0x000fc800078e0007 */
[----:B------:R-:W-:-:S08]  /*e120*/  IMAD.WIDE.U32.X R4, R11, R25, R8, P0 ;  /* 0x000000190b047225 */ /* 0x000fd000000e0408 */
.L_x_364:
[----:B------:R-:W3:Y:S01]  /*e130*/  LDC R2, c[0x0][0x65c] ;  /* 0x00019700ff027b82 */ /* 0x000ee20000000800 */
[----:B-1----:R-:W-:Y:S01]  /*e140*/  SHF.R.U64 R5, R4, R21, R5 ;  /* 0x0000001504057219 */ /* 0x002fe20000001205 */
[----:B------:R-:W-:Y:S02]  /*e150*/  IMAD.MOV R14, RZ, RZ, -R14 ;  /* 0x000000ffff0e7224 */ /* 0x000fe400078e0a0e */
[----:B--2---:R-:W-:Y:S02]  /*e160*/  VIADD R9, R19, 0xffffffff ;  /* 0xffffffff13097836 */ /* 0x004fe40000000000 */
[----:B------:R-:W-:Y:S02]  /*e170*/  IMAD.MOV R4, RZ, RZ, -R5 ;  /* 0x000000ffff047224 */ /* 0x000fe400078e0a05 */
[----:B------:R-:W-:Y:S01]  /*e180*/  IMAD.MOV.U32 R6, RZ, RZ, R12 ;  /* 0x000000ffff067224 */ /* 0x000fe200078e000c */
[----:B---3--:R-:W-:Y:S02]  /*e190*/  ISETP.NE.AND P0, PT, R2, 0x1, PT ;  /* 0x000000010200780c */ /* 0x008fe40003f05270 */
[----:B------:R-:W-:-:S05]  /*e1a0*/  LOP3.LUT R2, R13, R28, RZ, 0xc0, !PT ;  /* 0x0000001c0d027212 */ /* 0x000fca00078ec0ff */
[----:B------:R-:W-:Y:S01]  /*e1b0*/  IMAD R7, R26, R5, R2 ;  /* 0x000000051a077224 */ /* 0x000fe200078e0202 */
[----:B------:R-:W-:Y:S01]  /*e1c0*/  MOV R5, 0x1 ;  /* 0x0000000100057802 */ /* 0x000fe20000000f00 */
[----:B0-----:R-:W-:-:S04]  /*e1d0*/  IMAD R2, R4, R23, R15 ;  /* 0x0000001704027224 */ /* 0x001fc800078e020f */
[----:B------:R-:W-:Y:S01]  /*e1e0*/  @P0 IMAD R22, R20, R14, R3 ;  /* 0x0000000e14160224 */ /* 0x000fe200078e0203 */
[----:B------:R-:W-:-:S03]  /*e1f0*/  LOP3.LUT R3, R10, R9, RZ, 0xc0, !PT ;  /* 0x000000090a037212 */ /* 0x000fc600078ec0ff */
[----:B------:R-:W-:Y:S02]  /*e200*/  IMAD R7, R7, R27, R22 ;  /* 0x0000001b07077224 */ /* 0x000fe400078e0216 */
[----:B------:R-:W-:Y:S01]  /*e210*/  IMAD R4, R2, R19, R3 ;  /* 0x0000001302047224 */ /* 0x000fe200078e0203 */
[----:B------:R-:W-:-:S04]  /*e220*/  PRMT R2, R5, 0x7610, R2 ;  /* 0x0000761005027816 */ /* 0x000fc80000000002 */
[----:B------:R-:W-:Y:S02]  /*e230*/  SEL R13, R4, R7, !P0 ;  /* 0x00000007040d7207 */ /* 0x000fe40004000000 */
[----:B------:R-:W-:-:S07]  /*e240*/  SEL R7, R7, R4, !P0 ;  /* 0x0000000407077207 */ /* 0x000fce0004000000 */
.L_x_362:
[----:B------:R-:W-:-:S08]  /*e250*/  NOP ;  /* 0x0000000000007918 */ /* 0x000fd00000000000 */
[----:B------:R-:W0:-:S00]  /*e260*/  USETMAXREG.DEALLOC.CTAPOOL 0x28 ;  /* 0x00000028000079c8 */ /* 0x000e0000080e0500 */
[----:B0-----:R-:W-:-:S13]  /*e270*/  ISETP.NE.AND P0, PT, R0, RZ, PT ;  /* 0x000000ff0000720c */ /* 0x001fda0003f05270 */
[----:B------:R-:W-:Y:S05]  /*e280*/  @P0 EXIT ;  /* 0x000000000000094d */ /* 0x000fea0003800000 */
[----:B------:R-:W-:Y:S01]  /*e290*/  LOP3.LUT P0, RZ, R2, 0xff, RZ, 0xc0, !PT ;  /* 0x000000ff02ff7812 */ /* 0x000fe2000780c0ff */
[----:B------:R-:W-:Y:S02]  /*e2a0*/  IMAD.MOV.U32 R0, RZ, RZ, 0x1 ;  /* 0x00000001ff007424 */ /* 0x000fe400078e00ff */
[----:B------:R-:W-:-:S10]  /*e2b0*/  IMAD.MOV.U32 R11, RZ, RZ, RZ ;  /* 0x000000ffff0b7224 */ /* 0x000fd400078e00ff */
[----:B------:R-:W-:Y:S05]  /*e2c0*/  @!P0 BRA `(.L_x_365) ;  /* 0x0000000c00488947 */ /* 0x000fea0003800000 */
[----:B------:R-:W0:Y:S01]  /*e2d0*/  LDC R0, c[0x0][0x28c] ;  /* 0x0000a300ff007b82 */ /* 0x000e220000000800 */
[----:B------:R-:W1:Y:S01]  /*e2e0*/  S2R R4, SR_TID.X ;  /* 0x0000000000047919 */ /* 0x000e620000002100 */
[----:B------:R-:W-:Y:S01]  /*e2f0*/  ULDC UR5, c[0x0][0x600] ;  /* 0x0001800000057ab9 */ /* 0x000fe20000000800 */
[----:B------:R-:W-:Y:S01]  /*e300*/  ULDC UR4, c[0x0][0xc] ;  /* 0x0000030000047ab9 */ /* 0x000fe20000000800 */
[----:B------:R-:W-:Y:S01]  /*e310*/  UIADD3 UR16, UR5, -0x1, URZ ;  /* 0xffffffff05107890 */ /* 0x000fe2000fffe03f */
[----:B------:R-:W-:Y:S01]  /*e320*/  BSSY B0, `(.L_x_365) ;  /* 0x00000cc000007945 */ /* 0x000fe20003800000 */
[----:B------:R-:W-:Y:S01]  /*e330*/  ULDC UR6, c[0x0][0x658] ;  /* 0x0001960000067ab9 */ /* 0x000fe20000000800 */
[----:B------:R-:W-:Y:S01]  /*e340*/  ULDC UR5, c[0x0][0x10] ;  /* 0x0000040000057ab9 */ /* 0x000fe20000000800 */
[----:B------:R-:W-:Y:S01]  /*e350*/  UMOV UR7, 0xffffffff ;  /* 0xffffffff00077882 */ /* 0x000fe20000000000 */
[----:B------:R-:W-:Y:S01]  /*e360*/  UMOV UR8, 0x1 ;  /* 0x0000000100087882 */ /* 0x000fe20000000000 */
[----:B------:R-:W-:Y:S01]  /*e370*/  UIMAD.WIDE.U32 UR4, UR4, UR5, URZ ;  /* 0x00000005040472a5 */ /* 0x000fe2000f8e003f */
[----:B------:R-:W-:Y:S01]  /*e380*/  IMAD.MOV.U32 R12, RZ, RZ, 0x1 ;  /* 0x00000001ff0c7424 */ /* 0x000fe200078e00ff */
[----:B------:R-:W-:Y:S01]  /*e390*/  USHF.L.U32 UR7, UR7, UR6, URZ ;  /* 0x0000000607077299 */ /* 0x000fe2000800063f */
[----:B------:R-:W-:Y:S01]  /*e3a0*/  LOP3.LUT R10, R16, 0x2, RZ, 0xfc, !PT ;  /* 0x00000002100a7812 */ /* 0x000fe200078efcff */
[----:B------:R-:W-:Y:S01]  /*e3b0*/  USHF.L.U32 UR18, UR8, UR6, URZ ;  /* 0x0000000608127299 */ /* 0x000fe2000800063f */
[----:B------:R-:W-:Y:S01]  /*e3c0*/  IMAD.MOV.U32 R11, RZ, RZ, RZ ;  /* 0x000000ffff0b7224 */ /* 0x000fe200078e00ff */
[----:B------:R-:W-:Y:S01]  /*e3d0*/  ULOP3.LUT UR17, URZ, UR7, URZ, 0x33, !UPT ;  /* 0x000000073f117292 */ /* 0x000fe2000f8e333f */
[----:B------:R-:W-:Y:S01]  /*e3e0*/  ULDC UR6, c[0x0][0x14] ;  /* 0x0000050000067ab9 */ /* 0x000fe20000000800 */
[----:B------:R-:W-:Y:S01]  /*e3f0*/  ULDC.64 UR22, c[0x0][0x198] ;  /* 0x0000660000167ab9 */ /* 0x000fe20000000a00 */
[----:B------:R-:W-:-:S02]  /*e400*/  UIMAD.WIDE.U32 UR20, UR4, UR6, URZ ;  /* 0x00000006041472a5 */ /* 0x000fc4000f8e003f */
[----:B------:R-:W-:Y:S01]  /*e410*/  UIMAD UR13, UR5, UR6, URZ ;  /* 0x00000006050d72a4 */ /* 0x000fe2000f8e023f */
[----:B0-----:R-:W-:-:S03]  /*e420*/  VIADD R0, R0, 0xf ;  /* 0x0000000f00007836 */ /* 0x001fc60000000000 */
[----:B------:R-:W-:Y:S02]  /*e430*/  UIADD3 UR13, UR21, UR13, URZ ;  /* 0x0000000d150d7290 */ /* 0x000fe4000fffe03f */
[----:B------:R-:W-:-:S04]  /*e440*/  SHF.R.S32.HI R3, RZ, 0x1f, R0 ;  /* 0x0000001fff037819 */ /* 0x000fc80000011400 */
[----:B------:R-:W-:Y:S02]  /*e450*/  LEA.HI R3, R3, R0, RZ, 0x4 ;  /* 0x0000000003037211 */ /* 0x000fe400078f20ff */
[C---:B-1----:R-:W-:Y:S02]  /*e460*/  LOP3.LUT P2, RZ, R4.reuse, 0x7f, RZ, 0xc0, !PT ;  /* 0x0000007f04ff7812 */ /* 0x042fe4000784c0ff */
[----:B------:R-:W-:Y:S02]  /*e470*/  SHF.R.S32.HI R8, RZ, 0x4, R3 ;  /* 0x00000004ff087819 */ /* 0x000fe40000011403 */
[----:B------:R-:W-:Y:S02]  /*e480*/  LOP3.LUT P0, RZ, R4, 0x1f, RZ, 0xc0, !PT ;  /* 0x0000001f04ff7812 */ /* 0x000fe4000780c0ff */
[----:B------:R-:W-:Y:S01]  /*e490*/  MOV R0, 0x1 ;  /* 0x0000000100007802 */ /* 0x000fe20000000f00 */
[----:B------:R-:W-:Y:S01]  /*e4a0*/  VIADD R9, R8, 0x1 ;  /* 0x0000000108097836 */ /* 0x000fe20000000000 */
[----:B------:R-:W-:-:S13]  /*e4b0*/  PLOP3.LUT P0, PT, P0, P2, PT, 0x8a, 0x0 ;  /* 0x000000000000781c */ /* 0x000fda0000705172 */
.L_x_377:
[----:B------:R-:W-:-:S03]  /*e4c0*/  UMOV UR4, 0xffffffff ;  /* 0xffffffff00047882 */ /* 0x000fc60000000000 */
[----:B------:R-:W-:Y:S05]  /*e4d0*/  BRA.DIV UR4, `(.L_x_366) ;  /* 0x0000001604187947 */ /* 0x000fea000b800000 */
[----:B------:R-:W-:-:S13]  /*e4e0*/  ELECT P6, URZ, PT ;  /* 0x00000000003f782f */ /* 0x000fda00038c0000 */
.L_x_398:
[----:B------:R-:W0:Y:S01]  /*e4f0*/  LDC R2, c[0x0][0x28c] ;  /* 0x0000a300ff027b82 */ /* 0x000e220000000800 */
[----:B------:R-:W-:Y:S01]  /*e500*/  BSSY B1, `(.L_x_367) ;  /* 0x0000037000017945 */ /* 0x000fe20003800000 */
[----:B0-----:R-:W-:-:S13]  /*e510*/  ISETP.LT.OR P6, PT, R2, 0x1, !P6 ;  /* 0x000000010200780c */ /* 0x001fda00077c1670 */
[----:B------:R-:W-:Y:S05]  /*e520*/  @P6 BRA `(.L_x_368) ;  /* 0x0000000000d06947 */ /* 0x000fea0003800000 */
[----:B------:R-:W-:Y:S01]  /*e530*/  IMAD R13, R13, 0x70, RZ ;  /* 0x000000700d0d7824 */ /* 0x000fe200078e02ff */
[----:B------:R-:W-:Y:S01]  /*e540*/  MOV R4, R11 ;  /* 0x0000000b00047202 */ /* 0x000fe20000000f00 */
[----:B------:R-:W-:Y:S02]  /*e550*/  IMAD R15, R7, 0x180, RZ ;  /* 0x00000180070f7824 */ /* 0x000fe400078e02ff */
[----:B------:R-:W-:Y:S02]  /*e560*/  IMAD.MOV.U32 R20, RZ, RZ, RZ ;  /* 0x000000ffff147224 */ /* 0x000fe400078e00ff */
[----:B------:R-:W-:Y:S02]  /*e570*/  IMAD.MOV.U32 R2, RZ, RZ, R9 ;  /* 0x000000ffff027224 */ /* 0x000fe400078e0009 */
[----:B------:R-:W-:-:S07]  /*e580*/  IMAD.MOV.U32 R3, RZ, RZ, R0 ;  /* 0x000000ffff037224 */ /* 0x000fce00078e0000 */
.L_x_372:
[----:B------:R-:W0:Y:S01]  /*e590*/  S2R R14, SR_CgaCtaId ;  /* 0x00000000000e7919 */ /* 0x000e220000008800 */
[----:B------:R-:W-:Y:S01]  /*e5a0*/  MOV R5, 0x400 ;  /* 0x0000040000057802 */ /* 0x000fe20000000f00 */
[----:B------:R-:W1:Y:S03]  /*e5b0*/  @!P2 LDC R7, c[0x0][0x500] ;  /* 0x00014000ff07ab82 */ /* 0x000e660000000800 */
[----:B0-----:R-:W-:Y:S02]  /*e5c0*/  LEA R19, R14, R5, 0x18 ;  /* 0x000000050e137211 */ /* 0x001fe400078ec0ff */
[----:B------:R-:W-:-:S03]  /*e5d0*/  SHF.L.U32 R5, R3, 0x1f, RZ ;  /* 0x0000001f03057819 */ /* 0x000fc600000006ff */
[----:B------:R-:W-:-:S04]  /*e5e0*/  IMAD R14, R4, 0x8, R19 ;  /* 0x00000008040e7824 */ /* 0x000fc800078e0213 */
[----:B------:R-:W0:Y:S02]  /*e5f0*/  SYNCS.PHASECHK.TRANS64.TRYWAIT P1, [R14+URZ+0x70], R5 ;  /* 0x000070050e0075a7 */ /* 0x000e24000802017f */
[----:B01----:R-:W-:Y:S05]  /*e600*/  @!P1 BRA `(.L_x_369) ;  /* 0x0000001000ec9947 */ /* 0x003fea0003800000 */
.L_x_399:
[----:B0-----:R-:W-:Y:S01]  /*e610*/  PRMT R5, R10, 0x9910, RZ ;  /* 0x000099100a057816 */ /* 0x001fe200000000ff */
[----:B------:R0:W-:Y:S03]  /*e620*/  @!P2 SYNCS.ARRIVE.TRANS64 RZ, [R14+URZ], R7 ;  /* 0x000000070effa9a7 */ /* 0x0001e6000800003f */
[----:B------:R-:W-:-:S13]  /*e630*/  ISETP.NE.AND P1, PT, R5, 0x2, PT ;  /* 0x000000020500780c */ /* 0x000fda0003f25270 */
[----:B0-----:R-:W-:Y:S05]  /*e640*/  @P1 BRA `(.L_x_370) ;  /* 0x0000000000041947 */ /* 0x001fea0003800000 */
[----:B------:R-:W-:Y:S01]  /*e650*/  BPT.TRAP 0x1 ;  /* 0x000000040000795c */ /* 0x000fe20000300000 */
.L_x_370:
[----:B------:R-:W-:Y:S05]  /*e660*/  @P0 BRA `(.L_x_371) ;  /* 0x0000000000040947 */ /* 0x000fea0003800000 */
[----:B------:R-:W-:Y:S01]  /*e670*/  BPT.TRAP 0x1 ;  /* 0x000000040000795c */ /* 0x000fe20000300000 */
.L_x_371:
[--C-:B------:R-:W-:Y:S01]  /*e680*/  IMAD R5, R4, 0x3000, R19.reuse ;  /* 0x0000300004057824 */ /* 0x100fe200078e0213 */
[----:B------:R-:W-:Y:S01]  /*e690*/  R2UR UR9, R14 ;  /* 0x000000000e0972ca */ /* 0x000fe200000e0000 */
[----:B------:R-:W-:Y:S01]  /*e6a0*/  IMAD R19, R4, 0xe00, R19 ;  /* 0x00000e0004137824 */ /* 0x000fe200078e0213 */
[----:B------:R-:W-:Y:S01]  /*e6b0*/  UIADD3 UR4, UP0, UR22, 0xf0, URZ ;  /* 0x000000f016047890 */ /* 0x000fe2000ff1e03f */
[----:B------:R-:W-:Y:S01]  /*e6c0*/  VIADD R2, R2, 0xffffffff ;  /* 0xffffffff02027836 */ /* 0x000fe20000000000 */
[----:B------:R-:W-:Y:S01]  /*e6d0*/  R2UR UR5, R5 ;  /* 0x00000000050572ca */ /* 0x000fe200000e0000 */
[----:B------:R-:W-:Y:S01]  /*e6e0*/  UIADD3 UR24, UP1, UR22, 0x1f0, URZ ;  /* 0x000001f016187890 */ /* 0x000fe2000ff3e03f */
[----:B------:R-:W-:Y:S01]  /*e6f0*/  R2UR UR8, R19 ;  /* 0x00000000130872ca */ /* 0x000fe200000e0000 */
[----:B------:R-:W-:Y:S01]  /*e700*/  VIADD R4, R4, 0x1 ;  /* 0x0000000104047836 */ /* 0x000fe20000000000 */
[----:B------:R-:W-:Y:S01]  /*e710*/  R2UR UR11, R15 ;  /* 0x000000000f0b72ca */ /* 0x000fe200000e0000 */
[----:B------:R-:W-:Y:S01]  /*e720*/  UIADD3.X UR25, URZ, UR23, URZ, UP1, !UPT ;  /* 0x000000173f197290 */ /* 0x000fe20008ffe43f */
[----:B------:R-:W-:Y:S01]  /*e730*/  R2UR UR10, R20 ;  /* 0x00000000140a72ca */ /* 0x000fe200000e0000 */
[----:B------:R-:W-:Y:S01]  /*e740*/  UMOV UR6, 0x0 ;  /* 0x0000000000067882 */ /* 0x000fe20000000000 */
[----:B------:R-:W-:Y:S01]  /*e750*/  R2UR UR12, R6 ;  /* 0x00000000060c72ca */ /* 0x000fe200000e0000 */
[----:B------:R-:W-:Y:S01]  /*e760*/  UMOV UR7, 0x10000000 ;  /* 0x1000000000077882 */ /* 0x000fe20000000000 */
[----:B------:R-:W-:Y:S01]  /*e770*/  R2UR UR19, R13 ;  /* 0x000000000d1372ca */ /* 0x000fe200000e0000 */
[----:B------:R-:W-:Y:S01]  /*e780*/  VIADD R20, R20, 0x10 ;  /* 0x0000001014147836 */ /* 0x000fe20000000000 */
[----:B------:R-:W-:Y:S01]  /*e790*/  ISETP.GT.AND P3, PT, R2, 0x1, PT ;  /* 0x000000010200780c */ /* 0x000fe20003f64270 */
[----:B------:R-:W-:Y:S01]  /*e7a0*/  UIADD3 UR14, UR5, 0x200, URZ ;  /* 0x00000200050e7890 */ /* 0x000fe2000fffe03f */
[----:B------:R-:W-:Y:S01]  /*e7b0*/  ISETP.NE.AND P1, PT, R4, 0xe, PT ;  /* 0x0000000e0400780c */ /* 0x000fe20003f25270 */
[----:B------:R-:W-:-:S02]  /*e7c0*/  UIADD3.X UR5, URZ, UR23, URZ, UP0, !UPT ;  /* 0x000000173f057290 */ /* 0x000fc400087fe43f */
[----:B------:R-:W-:Y:S01]  /*e7d0*/  UIADD3 UR15, UR8, 0x2a200, URZ ;  /* 0x0002a200080f7890 */ /* 0x000fe2000fffe03f */
[----:B------:R-:W-:Y:S02]  /*e7e0*/  SEL R14, RZ, 0x1, P1 ;  /* 0x00000001ff0e7807 */ /* 0x000fe40000800000 */
[----:B------:R-:W-:Y:S01]  /*e7f0*/  UMOV UR8, UR14 ;  /* 0x0000000e00087c82 */ /* 0x000fe20008000000 */
[----:B------:R-:W-:Y:S02]  /*e800*/  SEL R4, R4, RZ, P1 ;  /* 0x000000ff04047207 */ /* 0x000fe40000800000 */
[----:B------:R-:W-:Y:S01]  /*e810*/  LOP3.LUT R3, R3, R14, RZ, 0x3c, !PT ;  /* 0x0000000e03037212 */ /* 0x000fe200078e3cff */
[----:B------:R0:W-:Y:S02]  /*e820*/  UTMALDG.3D [UR8], [UR4], desc[UR6] ;  /* 0x00000608040075b4 */ /* 0x0001e40008011000 */
[----:B0-----:R-:W-:Y:S01]  /*e830*/  UMOV UR8, UR15 ;  /* 0x0000000f00087c82 */ /* 0x001fe20008000000 */
[----:B------:R-:W-:-:S02]  /*e840*/  UMOV UR11, UR19 ;  /* 0x00000013000b7c82 */ /* 0x000fc40008000000 */
[----:B------:R0:W-:Y:S02]  /*e850*/  UTMALDG.3D [UR8], [UR24], desc[UR6] ;  /* 0x00000608180075b4 */ /* 0x0001e40008011000 */
[----:B0-----:R-:W-:Y:S05]  /*e860*/  @P3 BRA `(.L_x_372) ;  /* 0xfffffffc00483947 */ /* 0x001fea000383ffff */
.L_x_368:
[----:B------:R-:W-:Y:S05]  /*e870*/  BSYNC B1 ;  /* 0x0000000000017941 */ /* 0x000fea0003800000 */
.L_x_367:
[----:B------:R-:W-:Y:S01]  /*e880*/  LOP3.LUT P3, RZ, R12, 0xff, RZ, 0xc0, !PT ;  /* 0x000000ff0cff7812 */ /* 0x000fe2000786c0ff */
[----:B------:R-:W-:Y:S01]  /*e890*/  IMAD.IADD R4, R8, 0x1, R11 ;  /* 0x0000000108047824 */ /* 0x000fe200078e020b */
[----:B------:R-:W-:Y:S01]  /*e8a0*/  IADD3 R18, P4, R18, UR20, RZ ;  /* 0x0000001412127c10 */ /* 0x000fe2000ff9e0ff */
[----:B------:R-:W-:Y:S01]  /*e8b0*/  ULDC.64 UR4, c[0x0][0x650] ;  /* 0x0001940000047ab9 */ /* 0x000fe20000000a00 */
[----:B------:R-:W-:Y:S01]  /*e8c0*/  BSSY B1, `(.L_x_373) ;  /* 0x000006f000017945 */ /* 0x000fe20003800000 */
[----:B------:R-:W-:Y:S01]  /*e8d0*/  MOV R7, 0xffffffff ;  /* 0xffffffff00077802 */ /* 0x000fe20000000f00 */
[----:B------:R-:W-:Y:S01]  /*e8e0*/  IMAD.MOV.U32 R13, RZ, RZ, -0x1 ;  /* 0xffffffffff0d7424 */ /* 0x000fe200078e00ff */
[----:B------:R-:W-:Y:S02]  /*e8f0*/  SHF.R.U32.HI R2, RZ, 0x1, R4 ;  /* 0x00000001ff027819 */ /* 0x000fe40000011604 */
[----:B------:R-:W-:Y:S02]  /*e900*/  ISETP.GT.U32.AND P1, PT, R4, 0xd, PT ;  /* 0x0000000d0400780c */ /* 0x000fe40003f24070 */
[----:B------:R-:W-:-:S02]  /*e910*/  IADD3.X R17, R17, UR13, RZ, P4, !PT ;  /* 0x0000000d11117c10 */ /* 0x000fc4000a7fe4ff */
[----:B------:R-:W0:Y:S01]  /*e920*/  @P3 S2R R6, SR_CgaCtaId ;  /* 0x0000000000063919 */ /* 0x000e220000008800 */
[----:B------:R-:W-:Y:S02]  /*e930*/  @P3 MOV R3, 0x400 ;  /* 0x0000040000033802 */ /* 0x000fe40000000f00 */
[----:B------:R-:W-:Y:S02]  /*e940*/  ISETP.LT.U32.AND P1, PT, R8, 0xe, P1 ;  /* 0x0000000e0800780c */ /* 0x000fe40000f21070 */
[----:B------:R-:W-:Y:S02]  /*e950*/  PRMT R12, RZ, 0x7610, R12 ;  /* 0x00007610ff0c7816 */ /* 0x000fe4000000000c */
[----:B0-----:R-:W-:Y:S01]  /*e960*/  @P3 LEA R6, R6, R3, 0x18 ;  /* 0x0000000306063211 */ /* 0x001fe200078ec0ff */
[----:B------:R-:W-:-:S03]  /*e970*/  IMAD.WIDE.U32 R2, R2, -0x6db6db6d, RZ ;  /* 0x9249249302027825 */ /* 0x000fc600078e00ff */
[----:B------:R0:W-:Y:S01]  /*e980*/  @P3 SYNCS.ARRIVE.TRANS64.A1T0 RZ, [R6+URZ+0xf8], RZ ;  /* 0x0000f8ff06ff39a7 */ /* 0x0001e2000810003f */
[----:B------:R-:W-:Y:S02]  /*e990*/  ISETP.GE.U32.AND P3, PT, R8, 0xe, PT ;  /* 0x0000000e0800780c */ /* 0x000fe40003f66070 */
[----:B------:R-:W-:Y:S02]  /*e9a0*/  SHF.R.U32.HI R5, RZ, 0x2, R3 ;  /* 0x00000002ff057819 */ /* 0x000fe40000011603 */
[----:B------:R-:W-:Y:S02]  /*e9b0*/  SEL R3, RZ, 0x1, !P1 ;  /* 0x00000001ff037807 */ /* 0x000fe40004800000 */
[----:B------:R-:W-:Y:S01]  /*e9c0*/  ISETP.GE.U32.AND P1, PT, R18, UR4, PT ;  /* 0x0000000412007c0c */ /* 0x000fe2000bf26070 */
[----:B------:R-:W-:Y:S01]  /*e9d0*/  IMAD R11, R5, -0xe, R4 ;  /* 0xfffffff2050b7824 */ /* 0x000fe200078e0204 */
[----:B------:R-:W-:Y:S01]  /*e9e0*/  LOP3.LUT R0, R0, R3, RZ, 0x3c, !PT ;  /* 0x0000000300007212 */ /* 0x000fe200078e3cff */
[----:B0-----:R-:W-:Y:S01]  /*e9f0*/  IMAD.MOV.U32 R6, RZ, RZ, -0x1 ;  /* 0xffffffffff067424 */ /* 0x001fe200078e00ff */
[----:B------:R-:W-:-:S02]  /*ea00*/  ISETP.GE.U32.AND.EX P1, PT, R17, UR5, PT, P1 ;  /* 0x0000000511007c0c */ /* 0x000fc4000bf26110 */
[----:B------:R-:W-:Y:S02]  /*ea10*/  PRMT R2, RZ, 0x7610, R2 ;  /* 0x00007610ff027816 */ /* 0x000fe40000000002 */
[----:B------:R-:W-:-:S09]  /*ea20*/  @P3 LOP3.LUT R0, R0, 0x1, R5, 0x78, !PT ;  /* 0x0000000100003812 */ /* 0x000fd200078e7805 */
[----:B------:R-:W-:Y:S05]  /*ea30*/  @P1 BRA `(.L_x_374) ;  /* 0x00000004005c1947 */ /* 0x000fea0003800000 */
[----:B------:R-:W-:Y:S01]  /*ea40*/  ULDC.64 UR4, c[0x0][0x628] ;  /* 0x00018a0000047ab9 */ /* 0x000fe20000000a00 */
[----:B------:R-:W0:Y:S01]  /*ea50*/  S2R R14, SR_CTAID.X ;  /* 0x00000000000e7919 */ /* 0x000e220000002500 */
[----:B------:R-:W-:Y:S01]  /*ea60*/  ISETP.NE.U32.AND P1, PT, RZ, UR4, PT ;  /* 0x00000004ff007c0c */ /* 0x000fe2000bf25070 */
[----:B------:R-:W-:Y:S01]  /*ea70*/  ULDC UR7, c[0x0][0x630] ;  /* 0x00018c0000077ab9 */ /* 0x000fe20000000800 */
[----:B------:R-:W-:Y:S01]  /*ea80*/  IMAD.MOV.U32 R2, RZ, RZ, R18 ;  /* 0x000000ffff027224 */ /* 0x000fe200078e0012 */
[----:B------:R-:W1:Y:S01]  /*ea90*/  S2R R13, SR_CTAID.Y ;  /* 0x00000000000d7919 */ /* 0x000e620000002600 */
[----:B------:R-:W-:Y:S01]  /*eaa0*/  ISETP.NE.AND.EX P1, PT, RZ, UR5, PT, P1 ;  /* 0x00000005ff007c0c */ /* 0x000fe2000bf25310 */
[----:B------:R-:W-:-:S12]  /*eab0*/  IMAD.MOV.U32 R3, RZ, RZ, R17 ;  /* 0x000000ffff037224 */ /* 0x000fd800078e0011 */
[----:B------:R-:W-:Y:S05]  /*eac0*/  @!P1 BRA `(.L_x_375) ;  /* 0x0000000000289947 */ /* 0x000fea0003800000 */
[----:B------:R-:W-:Y:S02]  /*ead0*/  ULDC UR6, c[0x0][0x634] ;  /* 0x00018d0000067ab9 */ /* 0x000fe40000000800 */
[----:B------:R-:W-:-:S05]  /*eae0*/  IADD3 R7, P1, R18, UR6, RZ ;  /* 0x0000000612077c10 */ /* 0x000fca000ff3e0ff */
[----:B------:R-:W-:-:S04]  /*eaf0*/  IMAD.X R15, RZ, RZ, R17, P1 ;  /* 0x000000ffff0f7224 */ /* 0x000fc800008e0611 */
[----:B------:R-:W-:-:S04]  /*eb00*/  IMAD.WIDE.U32 R4, R15, UR4, RZ ;  /* 0x000000040f047c25 */ /* 0x000fc8000f8e00ff */
[----:B------:R-:W-:-:S04]  /*eb10*/  IMAD.WIDE.U32 R4, P1, R7, UR5, R4 ;  /* 0x0000000507047c25 */ /* 0x000fc8000f820004 */
[----:B------:R-:W-:Y:S01]  /*eb20*/  IMAD.WIDE.U32 R6, R7, UR4, RZ ;  /* 0x0000000407067c25 */ /* 0x000fe2000f8e00ff */
[----:B------:R-:W-:-:S03]  /*eb30*/  IADD3.X R3, RZ, RZ, RZ, P1, !PT ;  /* 0x000000ffff037210 */ /* 0x000fc60000ffe4ff */
[----:B------:R-:W-:Y:S01]  /*eb40*/  IMAD.MOV.U32 R2, RZ, RZ, R5 ;  /* 0x000000ffff027224 */ /* 0x000fe200078e0005 */
[----:B------:R-:W-:-:S05]  /*eb50*/  IADD3 RZ, P1, R7, R4, RZ ;  /* 0x0000000407ff7210 */ /* 0x000fca0007f3e0ff */
[----:B------:R-:W-:-:S08]  /*eb60*/  IMAD.WIDE.U32.X R2, R15, UR5, R2, P1 ;  /* 0x000000050f027c25 */ /* 0x000fd000088e0402 */
.L_x_375:
[--C-:B------:R-:W-:Y:S01]  /*eb70*/  SHF.R.U64 R6, R2, UR7, R3.reuse ;  /* 0x0000000702067c19 */ /* 0x100fe20008001203 */
[----:B------:R-:W-:Y:S01]  /*eb80*/  ULDC.64 UR4, c[0x0][0x620] ;  /* 0x0001880000047ab9 */ /* 0x000fe20000000a00 */
[----:B------:R-:W-:Y:S01]  /*eb90*/  SHF.R.U32.HI R2, RZ, UR7, R3 ;  /* 0x00000007ff027c19 */ /* 0x000fe20008011603 */
[----:B------:R-:W-:Y:S01]  /*eba0*/  IMAD.MOV.U32 R3, RZ, RZ, R17 ;  /* 0x000000ffff037224 */ /* 0x000fe200078e0011 */
[----:B------:R-:W-:Y:S01]  /*ebb0*/  IADD3 R5, P1, RZ, -R6, RZ ;  /* 0x80000006ff057210 */ /* 0x000fe20007f3e0ff */
[----:B------:R-:W2:Y:S01]  /*ebc0*/  LDC R25, c[0x0][0x144] ;  /* 0x00005100ff197b82 */ /* 0x000ea20000000800 */
[----:B0-----:R-:W-:Y:S01]  /*ebd0*/  I2FP.F32.U32 R7, R14 ;  /* 0x0000000e00077245 */ /* 0x001fe20000201000 */
[----:B------:R-:W-:Y:S01]  /*ebe0*/  ULDC.64 UR8, c[0x0][0x640] ;  /* 0x0001900000087ab9 */ /* 0x000fe20000000a00 */
[----:B------:R-:W-:Y:S01]  /*ebf0*/  ULDC UR6, c[0x0][0x608] ;  /* 0x0001820000067ab9 */ /* 0x000fe20000000800 */
[----:B------:R-:W-:Y:S01]  /*ec00*/  IMAD.X R2, RZ, RZ, ~R2, P1 ;  /* 0x000000ffff027224 */ /* 0x000fe200008e0e02 */
[----:B------:R-:W-:-:S03]  /*ec10*/  ISETP.NE.U32.AND P1, PT, RZ, UR8, PT ;  /* 0x00000008ff007c0c */ /* 0x000fc6000bf25070 */
[----:B------:R-:W-:Y:S01]  /*ec20*/  IMAD R4, R2, UR4, RZ ;  /* 0x0000000402047c24 */ /* 0x000fe2000f8e02ff */
[----:B------:R-:W0:Y:S01]  /*ec30*/  LDC R20, c[0x0][0x148] ;  /* 0x00005200ff147b82 */ /* 0x000e220000000800 */
[----:B------:R-:W-:Y:S01]  /*ec40*/  IMAD.MOV.U32 R2, RZ, RZ, R18 ;  /* 0x000000ffff027224 */ /* 0x000fe200078e0012 */
[----:B------:R-:W-:-:S03]  /*ec50*/  ISETP.NE.AND.EX P1, PT, RZ, UR9, PT, P1 ;  /* 0x00000009ff007c0c */ /* 0x000fc6000bf25310 */
[----:B------:R-:W-:Y:S01]  /*ec60*/  IMAD.WIDE.U32 R2, R5, UR4, R2 ;  /* 0x0000000405027c25 */ /* 0x000fe2000f8e0002 */
[----:B------:R-:W-:-:S03]  /*ec70*/  ULDC UR4, c[0x0][0x150] ;  /* 0x0000540000047ab9 */ /* 0x000fc60000000800 */
[----:B------:R-:W-:Y:S02]  /*ec80*/  IMAD R5, R5, UR5, R4 ;  /* 0x0000000505057c24 */ /* 0x000fe4000f8e0204 */
[----:B------:R-:W-:Y:S01]  /*ec90*/  FMUL R4, R7, UR4 ;  /* 0x0000000407047c20 */ /* 0x000fe20008400000 */
[----:B------:R-:W-:Y:S01]  /*eca0*/  ULDC UR4, c[0x0][0x618] ;  /* 0x0001860000047ab9 */ /* 0x000fe20000000800 */
[----:B------:R-:W-:Y:S01]  /*ecb0*/  ULDC UR5, c[0x0][0x154] ;  /* 0x0000550000057ab9 */ /* 0x000fe20000000800 */
[----:B------:R-:W-:-:S03]  /*ecc0*/  IMAD.IADD R3, R3, 0x1, R5 ;  /* 0x0000000103037824 */ /* 0x000fc600078e0205 */
[----:B------:R-:W3:Y:S02]  /*ecd0*/  F2I.U32.TRUNC.NTZ R4, R4 ;  /* 0x0000000400047305 */ /* 0x000ee4000020f000 */
[----:B------:R-:W-:Y:S02]  /*ece0*/  SHF.R.U64 R7, R2, UR4, R3 ;  /* 0x0000000402077c19 */ /* 0x000fe40008001203 */
[----:B-1----:R-:W-:-:S05]  /*ecf0*/  I2FP.F32.U32 R2, R13 ;  /* 0x0000000d00027245 */ /* 0x002fca0000201000 */
[----:B------:R-:W-:Y:S01]  /*ed00*/  FMUL R21, R2, UR5 ;  /* 0x0000000502157c20 */ /* 0x000fe20008400000 */
[----:B------:R-:W-:Y:S01]  /*ed10*/  SHF.R.U32.HI R2, RZ, UR4, R3 ;  /* 0x00000004ff027c19 */ /* 0x000fe20008011603 */
[----:B------:R-:W-:-:S03]  /*ed20*/  ULDC UR4, c[0x0][0x658] ;  /* 0x0001960000047ab9 */ /* 0x000fc60000000800 */
[--C-:B------:R-:W-:Y:S01]  /*ed30*/  SHF.R.U64 R19, R7, UR6, R2.reuse ;  /* 0x0000000607137c19 */ /* 0x100fe20008001202 */
[----:B------:R-:W1:Y:S01]  /*ed40*/  F2I.U32.TRUNC.NTZ R21, R21 ;  /* 0x0000001500157305 */ /* 0x000e62000020f000 */
[----:B------:R-:W-:Y:S02]  /*ed50*/  SHF.R.U32.HI R2, RZ, UR6, R2 ;  /* 0x00000006ff027c19 */ /* 0x000fe40008011602 */
[----:B---3--:R-:W-:Y:S02]  /*ed60*/  IADD3 R4, -R4, RZ, RZ ;  /* 0x000000ff04047210 */ /* 0x008fe40007ffe1ff */
[--C-:B------:R-:W-:Y:S02]  /*ed70*/  SHF.R.U64 R15, R19, UR4, R2.reuse ;  /* 0x00000004130f7c19 */ /* 0x100fe40008001202 */
[----:B------:R-:W-:Y:S01]  /*ed80*/  SHF.R.U32.HI R23, RZ, UR4, R2 ;  /* 0x00000004ff177c19 */ /* 0x000fe20008011602 */
[----:B--2---:R-:W-:Y:S02]  /*ed90*/  IMAD R14, R25, R4, R14 ;  /* 0x00000004190e7224 */ /* 0x004fe400078e020e */
[----:B------:R-:W-:-:S02]  /*eda0*/  IMAD.MOV.U32 R2, RZ, RZ, R15 ;  /* 0x000000ffff027224 */ /* 0x000fc400078e000f */
[----:B------:R-:W-:Y:S01]  /*edb0*/  IMAD.MOV.U32 R3, RZ, RZ, R23 ;  /* 0x000000ffff037224 */ /* 0x000fe200078e0017 */
[----:B------:R-:W-:Y:S06]  /*edc0*/  @!P1 BRA `(.L_x_376) ;  /* 0x0000000000289947 */ /* 0x000fec0003800000 */
[----:B------:R-:W-:Y:S02]  /*edd0*/  ULDC UR4, c[0x0][0x64c] ;  /* 0x0001930000047ab9 */ /* 0x000fe40000000800 */
[----:B------:R-:W-:-:S05]  /*ede0*/  IADD3 R3, P1, R15, UR4, RZ ;  /* 0x000000040f037c10 */ /* 0x000fca000ff3e0ff */
[----:B------:R-:W-:-:S04]  /*edf0*/  IMAD.X R23, RZ, RZ, R23, P1 ;  /* 0x000000ffff177224 */ /* 0x000fc800008e0617 */
[----:B------:R-:W-:-:S04]  /*ee00*/  IMAD.WIDE.U32 R4, R23, UR8, RZ ;  /* 0x0000000817047c25 */ /* 0x000fc8000f8e00ff */
[----:B------:R-:W-:-:S04]  /*ee10*/  IMAD.WIDE.U32 R4, P1, R3, UR9, R4 ;  /* 0x0000000903047c25 */ /* 0x000fc8000f820004 */
[----:B------:R-:W-:-:S04]  /*ee20*/  IMAD.WIDE.U32 R2, R3, UR8, RZ ;  /* 0x0000000803027c25 */ /* 0x000fc8000f8e00ff */
[----:B------:R-:W-:Y:S01]  /*ee30*/  IMAD.MOV.U32 R2, RZ, RZ, R5 ;  /* 0x000000ffff027224 */ /* 0x000fe200078e0005 */
[----:B------:R-:W-:Y:S01]  /*ee40*/  IADD3 RZ, P3, R3, R4, RZ ;  /* 0x0000000403ff7210 */ /* 0x000fe20007f7e0ff */
[----:B------:R-:W-:-:S04]  /*ee50*/  IMAD.X R3, RZ, RZ, RZ, P1 ;  /* 0x000000ffff037224 */ /* 0x000fc800008e06ff */
[----:B------:R-:W-:-:S08]  /*ee60*/  IMAD.WIDE.U32.X R2, R23, UR9, R2, P3 ;  /* 0x0000000917027c25 */ /* 0x000fd000098e0402 */
.L_x_376:
[----:B------:R-:W2:Y:S01]  /*ee70*/  LDC R4, c[0x0][0x65c] ;  /* 0x00019700ff047b82 */ /* 0x000ea20000000800 */
[----:B------:R-:W-:Y:S01]  /*ee80*/  ULDC UR4, c[0x0][0x648] ;  /* 0x0001920000047ab9 */ /* 0x000fe20000000800 */
[----:B------:R-:W-:Y:S01]  /*ee90*/  LOP3.LUT R19, R19, UR17, RZ, 0xc0, !PT ;  /* 0x0000001113137c12 */ /* 0x000fe2000f8ec0ff */
[----:B------:R-:W-:Y:S01]  /*eea0*/  ULDC UR5, c[0x0][0x610] ;  /* 0x0001840000057ab9 */ /* 0x000fe20000000800 */
[----:B------:R-:W-:Y:S01]  /*eeb0*/  SHF.R.U64 R2, R2, UR4, R3 ;  /* 0x0000000402027c19 */ /* 0x000fe20008001203 */
[----:B------:R-:W-:Y:S01]  /*eec0*/  ULDC UR4, c[0x0][0x638] ;  /* 0x00018e0000047ab9 */ /* 0x000fe20000000800 */
[----:B-1----:R-:W-:Y:S01]  /*eed0*/  IADD3 R21, -R21, RZ, RZ ;  /* 0x000000ff15157210 */ /* 0x002fe20007ffe1ff */
[----:B------:R-:W-:Y:S02]  /*eee0*/  IMAD.MOV.U32 R3, RZ, RZ, 0x1 ;  /* 0x00000001ff037424 */ /* 0x000fe400078e00ff */
[----:B------:R-:W-:Y:S01]  /*eef0*/  IMAD R19, R2, UR18, R19 ;  /* 0x0000001202137c24 */ /* 0x000fe2000f8e0213 */
[----:B--2---:R-:W-:Y:S01]  /*ef00*/  ISETP.NE.AND P1, PT, R4, 0x1, PT ;  /* 0x000000010400780c */ /* 0x004fe20003f25270 */
[----:B------:R-:W-:Y:S01]  /*ef10*/  IMAD.MOV R4, RZ, RZ, -R2 ;  /* 0x000000ffff047224 */ /* 0x000fe200078e0a02 */
[----:B------:R-:W-:-:S03]  /*ef20*/  LOP3.LUT R2, R7, UR16, RZ, 0xc0, !PT ;  /* 0x0000001007027c12 */ /* 0x000fc6000f8ec0ff */
[----:B------:R-:W-:Y:S01]  /*ef30*/  IMAD R15, R4, UR4, R15 ;  /* 0x00000004040f7c24 */ /* 0x000fe2000f8e020f */
[----:B------:R-:W-:-:S03]  /*ef40*/  ULDC UR4, c[0x0][0x600] ;  /* 0x0001800000047ab9 */ /* 0x000fc60000000800 */
[--C-:B------:R-:W-:Y:S01]  /*ef50*/  IMAD R15, R15, UR4, R2.reuse ;  /* 0x000000040f0f7c24 */ /* 0x100fe2000f8e0202 */
[----:B------:R-:W-:-:S03]  /*ef60*/  PRMT R2, R3, 0x7610, R2 ;  /* 0x0000761003027816 */ /* 0x000fc60000000002 */
[----:B0-----:R-:W-:-:S04]  /*ef70*/  @P1 IMAD R14, R20, R21, R13 ;  /* 0x00000015140e1224 */ /* 0x001fc800078e020d */
[----:B------:R-:W-:-:S05]  /*ef80*/  IMAD R14, R19, UR5, R14 ;  /* 0x00000005130e7c24 */ /* 0x000fca000f8e020e */
[----:B------:R-:W-:Y:S02]  /*ef90*/  SEL R13, R15, R14, !P1 ;  /* 0x0000000e0f0d7207 */ /* 0x000fe40004800000 */
[----:B------:R-:W-:-:S07]  /*efa0*/  SEL R7, R14, R15, !P1 ;  /* 0x0000000f0e077207 */ /* 0x000fce0004800000 */
.L_x_374:
[----:B------:R-:W-:Y:S05]  /*efb0*/  BSYNC B1 ;  /* 0x0000000000017941 */ /* 0x000fea0003800000 */
.L_x_373:
[----:B------:R-:W-:-:S13]  /*efc0*/  LOP3.LUT P1, RZ, R2, 0xff, RZ, 0xc0, !PT ;  /* 0x000000ff02ff7812 */ /* 0x000fda000782c0ff */
[----:B------:R-:W-:Y:S05]  /*efd0*/  @P1 BRA `(.L_x_377) ;  /* 0xfffffff400381947 */ /* 0x000fea000383ffff */
[----:B------:R-:W-:Y:S05]  /*efe0*/  BSYNC B0 ;  /* 0x0000000000007941 */ /* 0x000fea0003800000 */
.L_x_365:
[----:B------:R-:W-:-:S03]  /*eff0*/  UMOV UR4, 0xffffffff ;  /* 0xffffffff00047882 */ /* 0x000fc60000000000 */
[----:B------:R-:W-:Y:S05]  /*f000*/  BRA.DIV UR4, `(.L_x_378) ;  /* 0x0000000a04807947 */ /* 0x000fea000b800000 */
[----:B------:R-:W-:-:S13]  /*f010*/  ELECT P6, URZ, PT ;  /* 0x00000000003f782f */ /* 0x000fda00038c0000 */
.L_x_402:
[----:B------:R-:W-:Y:S04]  /*f020*/  BSSY B0, `(.L_x_379) ;  /* 0x0000085000007945 */ /* 0x000fe80003800000 */
[----:B------:R-:W-:Y:S05]  /*f030*/  @!P6 BRA `(.L_x_380) ;  /* 0x00000008000ce947 */ /* 0x000fea0003800000 */
[----:B------:R-:W-:-:S04]  /*f040*/  LOP3.LUT R16, R16, 0x2, RZ, 0xfc, !PT ;  /* 0x0000000210107812 */ /* 0x000fc800078efcff */
[----:B------:R-:W-:-:S13]  /*f050*/  ISETP.NE.AND P0, PT, R16, 0x3, PT ;  /* 0x000000031000780c */ /* 0x000fda0003f05270 */
[----:B------:R-:W-:Y:S05]  /*f060*/  @!P0 BRA `(.L_x_381) ;  /* 0x0000000000048947 */ /* 0x000fea0003800000 */
[----:B------:R-:W-:Y:S01]  /*f070*/  BPT.TRAP 0x1 ;  /* 0x000000040000795c */ /* 0x000fe20000300000 */
.L_x_381:
[----:B------:R-:W0:Y:S01]  /*f080*/  S2R R3, SR_CgaCtaId ;  /* 0x0000000000037919 */ /* 0x000e220000008800 */
[----:B------:R-:W-:Y:S02]  /*f090*/  MOV R2, 0x400 ;  /* 0x0000040000027802 */ /* 0x000fe40000000f00 */
[----:B------:R-:W-:Y:S02]  /*f0a0*/  SHF.L.U32 R4, R0, 0x1f, RZ ;  /* 0x0000001f00047819 */ /* 0x000fe400000006ff */
[----:B0-----:R-:W-:-:S05]  /*f0b0*/  LEA R2, R3, R2, 0x18 ;  /* 0x0000000203027211 */ /* 0x001fca00078ec0ff */
[----:B------:R-:W-:-:S04]  /*f0c0*/  VIADD R2, R2, 0x70 ;  /* 0x0000007002027836 */ /* 0x000fc80000000000 */
[C---:B------:R-:W-:Y:S01]  /*f0d0*/  IMAD R7, R11.reuse, 0x8, R2 ;  /* 0x000000080b077824 */ /* 0x040fe200078e0202 */
[----:B------:R-:W-:-:S03]  /*f0e0*/  IADD3 R11, R11, 0x1, RZ ;  /* 0x000000010b0b7810 */ /* 0x000fc60007ffe0ff */
[----:B------:R-:W0:Y:S01]  /*f0f0*/  SYNCS.PHASECHK.TRANS64.TRYWAIT P0, [R7+URZ], R4 ;  /* 0x00000004070075a7 */ /* 0x000e22000800017f */
[----:B------:R-:W-:-:S04]  /*f100*/  ISETP.NE.AND P1, PT, R11, 0xe, PT ;  /* 0x0000000e0b00780c */ /* 0x000fc80003f25270 */
[----:B------:R-:W-:Y:S02]  /*f110*/  SEL R3, RZ, 0x1, P1 ;  /* 0x00000001ff037807 */ /* 0x000fe40000800000 */
[----:B------:R-:W-:Y:S02]  /*f120*/  SEL R11, R11, RZ, P1 ;  /* 0x000000ff0b0b7207 */ /* 0x000fe40000800000 */
[----:B------:R-:W-:-:S03]  /*f130*/  LOP3.LUT R6, R0, R3, RZ, 0x3c, !PT ;  /* 0x0000000300067212 */ /* 0x000fc600078e3cff */
[----:B------:R-:W-:Y:S01]  /*f140*/  IMAD R8, R11, 0x8, R2 ;  /* 0x000000080b087824 */ /* 0x000fe200078e0202 */
[----:B------:R-:W-:Y:S01]  /*f150*/  SHF.L.U32 R5, R6, 0x1f, RZ ;  /* 0x0000001f06057819 */ /* 0x000fe200000006ff */
[----:B0-----:R-:W-:Y:S06]  /*f160*/  @!P0 BRA `(.L_x_382) ;  /* 0x0000000800488947 */ /* 0x001fec0003800000 */
.L_x_403:
[----:B------:R-:W1:Y:S01]  /*f170*/  SYNCS.PHASECHK.TRANS64.TRYWAIT P0, [R8+URZ], R5 ;  /* 0x00000005080075a7 */ /* 0x000e62000800017f */
[----:B------:R-:W-:-:S05]  /*f180*/  VIADD R0, R11, 0x1 ;  /* 0x000000010b007836 */ /* 0x000fca0000000000 */
[----:B------:R-:W-:-:S04]  /*f190*/  ISETP.NE.AND P1, PT, R0, 0xe, PT ;  /* 0x0000000e0000780c */ /* 0x000fc80003f25270 */
[----:B------:R-:W-:Y:S02]  /*f1a0*/  SEL R3, RZ, 0x1, P1 ;  /* 0x00000001ff037807 */ /* 0x000fe40000800000 */
[----:B0-----:R-:W-:Y:S02]  /*f1b0*/  SEL R7, R0, RZ, P1 ;  /* 0x000000ff00077207 */ /* 0x001fe40000800000 */
[----:B------:R-:W-:-:S03]  /*f1c0*/  LOP3.LUT R6, R6, R3, RZ, 0x3c, !PT ;  /* 0x0000000306067212 */ /* 0x000fc600078e3cff */
[----:B------:R-:W-:Y:S01]  /*f1d0*/  IMAD R9, R7, 0x8, R2 ;  /* 0x0000000807097824 */ /* 0x000fe200078e0202 */
[----:B------:R-:W-:Y:S01]  /*f1e0*/  SHF.L.U32 R4, R6, 0x1f, RZ ;  /* 0x0000001f06047819 */ /* 0x000fe200000006ff */
[----:B-1----:R-:W-:Y:S06]  /*f1f0*/  @!P0 BRA `(.L_x_383) ;  /* 0x0000000800388947 */ /* 0x002fec0003800000 */
.L_x_404:
[----:B------:R-:W1:Y:S01]  /*f200*/  SYNCS.PHASECHK.TRANS64.TRYWAIT P0, [R9+URZ], R4 ;  /* 0x00000004090075a7 */ /* 0x000e62000800017f */
[----:B------:R-:W-:-:S05]  /*f210*/  VIADD R0, R7, 0x1 ;  /* 0x0000000107007836 */ /* 0x000fca0000000000 */
[----:B------:R-:W-:-:S04]  /*f220*/  ISETP.NE.AND P1, PT, R0, 0xe, PT ;  /* 0x0000000e0000780c */ /* 0x000fc80003f25270 */
[----:B------:R-:W-:Y:S02]  /*f230*/  SEL R3, RZ, 0x1, P1 ;  /* 0x00000001ff037807 */ /* 0x000fe40000800000 */
[----:B------:R-:W-:Y:S02]  /*f240*/  SEL R7, R0, RZ, P1 ;  /* 0x000000ff00077207 */ /* 0x000fe40000800000 */
[----:B------:R-:W-:Y:S02]  /*f250*/  LOP3.LUT R6, R6, R3, RZ, 0x3c, !PT ;  /* 0x0000000306067212 */ /* 0x000fe400078e3cff */
[----:B0-----:R-:W-:Y:S02]  /*f260*/  LEA R8, R7, R2, 0x3 ;  /* 0x0000000207087211 */ /* 0x001fe400078e18ff */
[----:B------:R-:W-:Y:S01]  /*f270*/  SHF.L.U32 R5, R6, 0x1f, RZ ;  /* 0x0000001f06057819 */ /* 0x000fe200000006ff */
[----:B-1----:R-:W-:Y:S06]  /*f280*/  @!P0 BRA `(.L_x_384) ;  /* 0x0000000800288947 */ /* 0x002fec0003800000 */
.L_x_405:
[----:B------:R-:W1:Y:S01]  /*f290*/  SYNCS.PHASECHK.TRANS64.TRYWAIT P0, [R8+URZ], R5 ;  /* 0x00000005080075a7 */ /* 0x000e62000800017f */
[----:B------:R-:W-:-:S05]  /*f2a0*/  VIADD R0, R7, 0x1 ;  /* 0x0000000107007836 */ /* 0x000fca0000000000 */
[----:B------:R-:W-:-:S04]  /*f2b0*/  ISETP.NE.AND P1, PT, R0, 0xe, PT ;  /* 0x0000000e0000780c */ /* 0x000fc80003f25270 */
[----:B------:R-:W-:Y:S02]  /*f2c0*/  SEL R3, RZ, 0x1, P1 ;  /* 0x00000001ff037807 */ /* 0x000fe40000800000 */
[----:B------:R-:W-:Y:S02]  /*f2d0*/  SEL R7, R0, RZ, P1 ;  /* 0x000000ff00077207 */ /* 0x000fe40000800000 */
[----:B------:R-:W-:-:S03]  /*f2e0*/  LOP3.LUT R6, R6, R3, RZ, 0x3c, !PT ;  /* 0x0000000306067212 */ /* 0x000fc600078e3cff */
[----:B0-----:R-:W-:Y:S01]  /*f2f0*/  IMAD R9, R7, 0x8, R2 ;  /* 0x0000000807097824 */ /* 0x001fe200078e0202 */
[----:B------:R-:W-:Y:S01]  /*f300*/  SHF.L.U32 R4, R6, 0x1f, RZ ;  /* 0x0000001f06047819 */ /* 0x000fe200000006ff */
[----:B-1----:R-:W-:Y:S06]  /*f310*/  @!P0 BRA `(.L_x_385) ;  /* 0x0000000800188947 */ /* 0x002fec0003800000 */
.L_x_406:
        /* <DEDUP_REMOVED lines=9> */
.L_x_407:
[----:B------:R-:W1:Y:S01]  /*f3b0*/  SYNCS.PHASECHK.TRANS64.TRYWAIT P0, [R8+URZ], R5 ;  /* 0x00000005080075a7 */ /* 0x000e62000800017f */
[----:B------:R-:W-:-:S04]  /*f3c0*/  IADD3 R0, R7, 0x1, RZ ;  /* 0x0000000107007810 */ /* 0x000fc80007ffe0ff */
[----:B------:R-:W-:-:S04]  /*f3d0*/  ISETP.NE.AND P1, PT, R0, 0xe, PT ;  /* 0x0000000e0000780c */ /* 0x000fc80003f25270 */
[----:B------:R-:W-:Y:S02]  /*f3e0*/  SEL R3, RZ, 0x1, P1 ;  /* 0x00000001ff037807 */ /* 0x000fe40000800000 */
[----:B------:R-:W-:Y:S02]  /*f3f0*/  SEL R7, R0, RZ, P1 ;  /* 0x000000ff00077207 */ /* 0x000fe40000800000 */
[----:B------:R-:W-:-:S03]  /*f400*/  LOP3.LUT R6, R6, R3, RZ, 0x3c, !PT ;  /* 0x0000000306067212 */ /* 0x000fc600078e3cff */
[----:B0-----:R-:W-:Y:S01]  /*f410*/  IMAD R9, R7, 0x8, R2 ;  /* 0x0000000807097824 */ /* 0x001fe200078e0202 */
[----:B------:R-:W-:Y:S01]  /*f420*/  SHF.L.U32 R4, R6, 0x1f, RZ ;  /* 0x0000001f06047819 */ /* 0x000fe200000006ff */
[----:B-1----:R-:W-:Y:S06]  /*f430*/  @!P0 BRA `(.L_x_387) ;  /* 0x0000000400f88947 */ /* 0x002fec0003800000 */
.L_x_408:
        /* <DEDUP_REMOVED lines=9> */
.L_x_409:
        /* <DEDUP_REMOVED lines=9> */
.L_x_410:
        /* <DEDUP_REMOVED lines=9> */
.L_x_411:
        /* <DEDUP_REMOVED lines=9> */
.L_x_412:
        /* <DEDUP_REMOVED lines=9> */
.L_x_413:
[----:B------:R-:W1:Y:S01]  /*f710*/  SYNCS.PHASECHK.TRANS64.TRYWAIT P0, [R8+URZ], R5 ;  /* 0x00000005080075a7 */ /* 0x000e62000800017f */
[----:B------:R-:W-:-:S05]  /*f720*/  VIADD R0, R7, 0x1 ;  /* 0x0000000107007836 */ /* 0x000fca0000000000 */
[----:B------:R-:W-:-:S04]  /*f730*/  ISETP.NE.AND P1, PT, R0, 0xe, PT ;  /* 0x0000000e0000780c */ /* 0x000fc80003f25270 */
[----:B------:R-:W-:Y:S02]  /*f740*/  SEL R3, RZ, 0x1, P1 ;  /* 0x00000001ff037807 */ /* 0x000fe40000800000 */
[----:B------:R-:W-:Y:S02]  /*f750*/  SEL R7, R0, RZ, P1 ;  /* 0x000000ff00077207 */ /* 0x000fe40000800000 */
[----:B0-----:R-:W-:-:S03]  /*f760*/  LOP3.LUT R9, R6, R3, RZ, 0x3c, !PT ;  /* 0x0000000306097212 */ /* 0x001fc600078e3cff */
[----:B------:R-:W-:Y:S01]  /*f770*/  IMAD R11, R7, 0x8, R2 ;  /* 0x00000008070b7824 */ /* 0x000fe200078e0202 */
[----:B------:R-:W-:Y:S01]  /*f780*/  SHF.L.U32 R6, R9, 0x1f, RZ ;  /* 0x0000001f09067819 */ /* 0x000fe200000006ff */
[----:B-1----:R-:W-:Y:S06]  /*f790*/  @!P0 BRA `(.L_x_393) ;  /* 0x0000000400988947 */ /* 0x002fec0003800000 */
.L_x_414:
[----:B------:R-:W1:Y:S01]  /*f7a0*/  SYNCS.PHASECHK.TRANS64.TRYWAIT P0, [R11+URZ], R6 ;  /* 0x000000060b0075a7 */ /* 0x000e62000800017f */
[----:B------:R-:W-:-:S05]  /*f7b0*/  VIADD R0, R7, 0x1 ;  /* 0x0000000107007836 */ /* 0x000fca0000000000 */
[----:B------:R-:W-:-:S04]  /*f7c0*/  ISETP.NE.AND P1, PT, R0, 0xe, PT ;  /* 0x0000000e0000780c */ /* 0x000fc80003f25270 */
[----:B------:R-:W-:Y:S02]  /*f7d0*/  SEL R4, RZ, 0x1, P1 ;  /* 0x00000001ff047807 */ /* 0x000fe40000800000 */
[----:B------:R-:W-:Y:S02]  /*f7e0*/  SEL R3, R0, RZ, P1 ;  /* 0x000000ff00037207 */ /* 0x000fe40000800000 */
[----:B------:R-:W-:Y:S01]  /*f7f0*/  LOP3.LUT R0, R9, R4, RZ, 0x3c, !PT ;  /* 0x0000000409007212 */ /* 0x000fe200078e3cff */
[----:B-1----:R-:W-:Y:S06]  /*f800*/  @!P0 BRA `(.L_x_394) ;  /* 0x0000000400908947 */ /* 0x002fec0003800000 */
.L_x_415:
[----:B------:R-:W-:Y:S02]  /*f810*/  LEA R3, R3, R2, 0x3 ;  /* 0x0000000203037211 */ /* 0x000fe400078e18ff */
[----:B------:R-:W-:-:S07]  /*f820*/  SHF.L.U32 R0, R0, 0x1f, RZ ;  /* 0x0000001f00007819 */ /* 0x000fce00000006ff */
.L_x_395:
[----:B--2---:R2:W3:Y:S02]  /*f830*/  SYNCS.PHASECHK.TRANS64.TRYWAIT P0, [R3+URZ], R0 ;  /* 0x00000000030075a7 */ /* 0x0044e4000800017f */
[----:B---3--:R-:W-:Y:S05]  /*f840*/  @!P0 NANOSLEEP.SYNCS 0x989680 ;  /* 0x009896800000895d */ /* 0x008fea0003900000 */
[----:B------:R-:W3:Y:S02]  /*f850*/  @!P0 SYNCS.PHASECHK.TRANS64 P0, [R3+URZ], R0 ;  /* 0x00000000030085a7 */ /* 0x000ee4000800007f */
[----:B---3--:R-:W-:Y:S05]  /*f860*/  @!P0 BRA `(.L_x_395) ;  /* 0xfffffffc00f08947 */ /* 0x008fea000383ffff */
.L_x_380:
[----:B------:R-:W-:Y:S05]  /*f870*/  BSYNC B0 ;  /* 0x0000000000007941 */ /* 0x000fea0003800000 */
.L_x_379:
[----:B------:R-:W-:Y:S05]  /*f880*/  EXIT ;  /* 0x000000000000794d */ /* 0x000fea0003800000 */
.L_x_18:
[----:B---3--:R3:W4:Y:S02]  /*f890*/  SYNCS.PHASECHK.TRANS64.TRYWAIT P1, [R3+URZ], R0 ;  /* 0x00000000030075a7 */ /* 0x008724000802017f */
[----:B----4-:R-:W-:Y:S05]  /*f8a0*/  @!P1 NANOSLEEP.SYNCS 0x989680 ;  /* 0x009896800000995d */ /* 0x010fea0003900000 */
[----:B------:R-:W4:Y:S02]  /*f8b0*/  @!P1 SYNCS.PHASECHK.TRANS64 P1, [R3+URZ], R0 ;  /* 0x00000000030095a7 */ /* 0x000f24000802007f */
[----:B----4-:R-:W-:Y:S05]  /*f8c0*/  @!P1 BRA `(.L_x_18) ;  /* 0xfffffffc00f09947 */ /* 0x010fea000383ffff */
[----:B------:R-:W-:Y:S05]  /*f8d0*/  BRA `(.L_x_17) ;  /* 0xffffff1800b07947 */ /* 0x000fea000383ffff */
.L_x_23:
[----:B-1----:R-:W-:-:S04]  /*f8e0*/  IMAD.U32 R5, RZ, RZ, UR8 ;  /* 0x00000008ff057e24 */ /* 0x002fc8000f8e00ff */
[----:B------:R1:W2:Y:S03]  /*f8f0*/  SYNCS.PHASECHK.TRANS64.TRYWAIT P1, [R5+URZ], R4 ;  /* 0x00000004050075a7 */ /* 0x0002a6000802017f */
[----:B--2---:R-:W-:Y:S05]  /*f900*/  @!P1 NANOSLEEP.SYNCS 0x989680 ;  /* 0x009896800000995d */ /* 0x004fea0003900000 */
[----:B------:R-:W2:Y:S02]  /*f910*/  @!P1 SYNCS.PHASECHK.TRANS64 P1, [R5+URZ], R4 ;  /* 0x00000004050095a7 */ /* 0x000ea4000802007f */
[----:B--2---:R-:W-:Y:S05]  /*f920*/  @!P1 BRA `(.L_x_23) ;  /* 0xfffffffc00ec9947 */ /* 0x004fea000383ffff */
[----:B------:R-:W-:Y:S05]  /*f930*/  BRA `(.L_x_22) ;  /* 0xffffff2000f47947 */ /* 0x000fea000383ffff */
.L_x_366:
[----:B------:R-:W-:Y:S01]  /*f940*/  BSSY B1, `(.L_x_396) ;  /* 0x0000006000017945 */ /* 0x000fe20003800000 */
[----:B------:R-:W-:-:S07]  /*f950*/  IMAD.MOV.U32 R15, RZ, RZ, -0x1 ;  /* 0xffffffffff0f7424 */ /* 0x000fce00078e00ff */
[----:B------:R-:W-:Y:S05]  /*f960*/  WARPSYNC.COLLECTIVE R15, `(.L_x_397) ;  /* 0x000000000f0c7348 */ /* 0x000fea0003c00000 */
[----:B------:R-:W-:Y:S02]  /*f970*/  ELECT P6, UR62, PT ;  /* 0x00000000003e782f */ /* 0x000fe400038c0000 */
[----:B------:R-:W-:Y:S01]  /*f980*/  MOV R14, UR62 ;  /* 0x0000003e000e7c02 */ /* 0x000fe20008000f00 */
[----:B------:R-:W-:Y:S10]  /*f990*/  ENDCOLLECTIVE ;  /* 0x000000000000791b */ /* 0x000ff40003800000 */
.L_x_397:
[----:B------:R-:W-:Y:S05]  /*f9a0*/  BSYNC B1 ;  /* 0x0000000000017941 */ /* 0x000fea0003800000 */
.L_x_396:
[----:B------:R-:W-:Y:S05]  /*f9b0*/  BRA `(.L_x_398) ;  /* 0xffffffe800cc7947 */ /* 0x000fea000383ffff */
.L_x_369:
[----:B0-----:R0:W1:Y:S02]  /*f9c0*/  SYNCS.PHASECHK.TRANS64.TRYWAIT P1, [R14+URZ+0x70], R5 ;  /* 0x000070050e0075a7 */ /* 0x001064000802017f */
[----:B-1----:R-:W-:Y:S05]  /*f9d0*/  @!P1 NANOSLEEP.SYNCS 0x989680 ;  /* 0x009896800000995d */ /* 0x002fea0003900000 */
[----:B------:R-:W1:Y:S02]  /*f9e0*/  @!P1 SYNCS.PHASECHK.TRANS64 P1, [R14+URZ+0x70], R5 ;  /* 0x000070050e0095a7 */ /* 0x000e64000802007f */
[----:B-1----:R-:W-:Y:S05]  /*f9f0*/  @!P1 BRA `(.L_x_369) ;  /* 0xfffffffc00f09947 */ /* 0x002fea000383ffff */
[----:B------:R-:W-:Y:S05]  /*fa00*/  BRA `(.L_x_399) ;  /* 0xffffffec00007947 */ /* 0x000fea000383ffff */
.L_x_378:
[----:B------:R-:W-:Y:S01]  /*fa10*/  BSSY B0, `(.L_x_400) ;  /* 0x0000006000007945 */ /* 0x000fe20003800000 */
[----:B------:R-:W-:-:S07]  /*fa20*/  IMAD.MOV.U32 R15, RZ, RZ, -0x1 ;  /* 0xffffffffff0f7424 */ /* 0x000fce00078e00ff */
[----:B------:R-:W-:Y:S05]  /*fa30*/  WARPSYNC.COLLECTIVE R15, `(.L_x_401) ;  /* 0x000000000f0c7348 */ /* 0x000fea0003c00000 */
[----:B------:R-:W-:Y:S02]  /*fa40*/  ELECT P6, UR62, PT ;  /* 0x00000000003e782f */ /* 0x000fe400038c0000 */
[----:B------:R-:W-:Y:S01]  /*fa50*/  MOV R14, UR62 ;  /* 0x0000003e000e7c02 */ /* 0x000fe20008000f00 */
[----:B------:R-:W-:Y:S10]  /*fa60*/  ENDCOLLECTIVE ;  /* 0x000000000000791b */ /* 0x000ff40003800000 */
.L_x_401:
[----:B------:R-:W-:Y:S05]  /*fa70*/  BSYNC B0 ;  /* 0x0000000000007941 */ /* 0x000fea0003800000 */
.L_x_400:
[----:B------:R-:W-:Y:S05]  /*fa80*/  BRA `(.L_x_402) ;  /* 0xfffffff400647947 */ /* 0x000fea000383ffff */
.L_x_382:
[----:B0-----:R0:W1:Y:S02]  /*fa90*/  SYNCS.PHASECHK.TRANS64.TRYWAIT P0, [R7+URZ], R4 ;  /* 0x00000004070075a7 */ /* 0x001064000800017f */
[----:B-1----:R-:W-:Y:S05]  /*faa0*/  @!P0 NANOSLEEP.SYNCS 0x989680 ;  /* 0x009896800000895d */ /* 0x002fea0003900000 */
[----:B------:R-:W1:Y:S02]  /*fab0*/  @!P0 SYNCS.PHASECHK.TRANS64 P0, [R7+URZ], R4 ;  /* 0x00000004070085a7 */ /* 0x000e64000800007f */
[----:B-1----:R-:W-:Y:S05]  /*fac0*/  @!P0 BRA `(.L_x_382) ;  /* 0xfffffffc00f08947 */ /* 0x002fea000383ffff */
[----:B------:R-:W-:Y:S05]  /*fad0*/  BRA `(.L_x_403) ;  /* 0xfffffff400a47947 */ /* 0x000fea000383ffff */
.L_x_383:
[----:B0-----:R0:W1:Y:S02]  /*fae0*/  SYNCS.PHASECHK.TRANS64.TRYWAIT P0, [R8+URZ], R5 ;  /* 0x00000005080075a7 */ /* 0x001064000800017f */
[----:B-1----:R-:W-:Y:S05]  /*faf0*/  @!P0 NANOSLEEP.SYNCS 0x989680 ;  /* 0x009896800000895d */ /* 0x002fea0003900000 */
[----:B------:R-:W1:Y:S02]  /*fb00*/  @!P0 SYNCS.PHASECHK.TRANS64 P0, [R8+URZ], R5 ;  /* 0x00000005080085a7 */ /* 0x000e64000800007f */
[----:B-1----:R-:W-:Y:S05]  /*fb10*/  @!P0 BRA `(.L_x_383) ;  /* 0xfffffffc00f08947 */ /* 0x002fea000383ffff */
[----:B------:R-:W-:Y:S05]  /*fb20*/  BRA `(.L_x_404) ;  /* 0xfffffff400b47947 */ /* 0x000fea000383ffff */
.L_x_384:
[----:B0-----:R0:W1:Y:S02]  /*fb30*/  SYNCS.PHASECHK.TRANS64.TRYWAIT P0, [R9+URZ], R4 ;  /* 0x00000004090075a7 */ /* 0x001064000800017f */
[----:B-1----:R-:W-:Y:S05]  /*fb40*/  @!P0 NANOSLEEP.SYNCS 0x989680 ;  /* 0x009896800000895d */ /* 0x002fea0003900000 */
[----:B------:R-:W1:Y:S02]  /*fb50*/  @!P0 SYNCS.PHASECHK.TRANS64 P0, [R9+URZ], R4 ;  /* 0x00000004090085a7 */ /* 0x000e64000800007f */
[----:B-1----:R-:W-:Y:S05]  /*fb60*/  @!P0 BRA `(.L_x_384) ;  /* 0xfffffffc00f08947 */ /* 0x002fea000383ffff */
[----:B------:R-:W-:Y:S05]  /*fb70*/  BRA `(.L_x_405) ;  /* 0xfffffff400c47947 */ /* 0x000fea000383ffff */
.L_x_385:
[----:B0-----:R0:W1:Y:S02]  /*fb80*/  SYNCS.PHASECHK.TRANS64.TRYWAIT P0, [R8+URZ], R5 ;  /* 0x00000005080075a7 */ /* 0x001064000800017f */
[----:B-1----:R-:W-:Y:S05]  /*fb90*/  @!P0 NANOSLEEP.SYNCS 0x989680 ;  /* 0x009896800000895d */ /* 0x002fea0003900000 */
[----:B------:R-:W1:Y:S02]  /*fba0*/  @!P0 SYNCS.PHASECHK.TRANS64 P0, [R8+URZ], R5 ;  /* 0x00000005080085a7 */ /* 0x000e64000800007f */
[----:B-1----:R-:W-:Y:S05]  /*fbb0*/  @!P0 BRA `(.L_x_385) ;  /* 0xfffffffc00f08947 */ /* 0x002fea000383ffff */
[----:B------:R-:W-:Y:S05]  /*fbc0*/  BRA `(.L_x_406) ;  /* 0xfffffff400d47947 */ /* 0x000fea000383ffff */
.L_x_386:
[----:B0-----:R0:W1:Y:S02]  /*fbd0*/  SYNCS.PHASECHK.TRANS64.TRYWAIT P0, [R9+URZ], R4 ;  /* 0x00000004090075a7 */ /* 0x001064000800017f */
[----:B-1----:R-:W-:Y:S05]  /*fbe0*/  @!P0 NANOSLEEP.SYNCS 0x989680 ;  /* 0x009896800000895d */ /* 0x002fea0003900000 */
[----:B------:R-:W1:Y:S02]  /*fbf0*/  @!P0 SYNCS.PHASECHK.TRANS64 P0, [R9+URZ], R4 ;  /* 0x00000004090085a7 */ /* 0x000e64000800007f */
[----:B-1----:R-:W-:Y:S05]  /*fc00*/  @!P0 BRA `(.L_x_386) ;  /* 0xfffffffc00f08947 */ /* 0x002fea000383ffff */
[----:B------:R-:W-:Y:S05]  /*fc10*/  BRA `(.L_x_407) ;  /* 0xfffffff400e47947 */ /* 0x000fea000383ffff */
.L_x_387:
[----:B0-----:R0:W1:Y:S02]  /*fc20*/  SYNCS.PHASECHK.TRANS64.TRYWAIT P0, [R8+URZ], R5 ;  /* 0x00000005080075a7 */ /* 0x001064000800017f */
[----:B-1----:R-:W-:Y:S05]  /*fc30*/  @!P0 NANOSLEEP.SYNCS 0x989680 ;  /* 0x009896800000895d */ /* 0x002fea0003900000 */
[----:B------:R-:W1:Y:S02]  /*fc40*/  @!P0 SYNCS.PHASECHK.TRANS64 P0, [R8+URZ], R5 ;  /* 0x00000005080085a7 */ /* 0x000e64000800007f */
[----:B-1----:R-:W-:Y:S05]  /*fc50*/  @!P0 BRA `(.L_x_387) ;  /* 0xfffffffc00f08947 */ /* 0x002fea000383ffff */
[----:B------:R-:W-:Y:S05]  /*fc60*/  BRA `(.L_x_408) ;  /* 0xfffffff400f47947 */ /* 0x000fea000383ffff */
.L_x_388:
[----:B0-----:R0:W1:Y:S02]  /*fc70*/  SYNCS.PHASECHK.TRANS64.TRYWAIT P0, [R9+URZ], R4 ;  /* 0x00000004090075a7 */ /* 0x001064000800017f */
[----:B-1----:R-:W-:Y:S05]  /*fc80*/  @!P0 NANOSLEEP.SYNCS 0x989680 ;  /* 0x009896800000895d */ /* 0x002fea0003900000 */
[----:B------:R-:W1:Y:S02]  /*fc90*/  @!P0 SYNCS.PHASECHK.TRANS64 P0, [R9+URZ], R4 ;  /* 0x00000004090085a7 */ /* 0x000e64000800007f */
[----:B-1----:R-:W-:Y:S05]  /*fca0*/  @!P0 BRA `(.L_x_388) ;  /* 0xfffffffc00f08947 */ /* 0x002fea000383ffff */
[----:B------:R-:W-:Y:S05]  /*fcb0*/  BRA `(.L_x_409) ;  /* 0xfffffff800047947 */ /* 0x000fea000383ffff */
.L_x_389:
[----:B0-----:R0:W1:Y:S02]  /*fcc0*/  SYNCS.PHASECHK.TRANS64.TRYWAIT P0, [R8+URZ], R5 ;  /* 0x00000005080075a7 */ /* 0x001064000800017f */
[----:B-1----:R-:W-:Y:S05]  /*fcd0*/  @!P0 NANOSLEEP.SYNCS 0x989680 ;  /* 0x009896800000895d */ /* 0x002fea0003900000 */
[----:B------:R-:W1:Y:S02]  /*fce0*/  @!P0 SYNCS.PHASECHK.TRANS64 P0, [R8+URZ], R5 ;  /* 0x00000005080085a7 */ /* 0x000e64000800007f */
[----:B-1----:R-:W-:Y:S05]  /*fcf0*/  @!P0 BRA `(.L_x_389) ;  /* 0xfffffffc00f08947 */ /* 0x002fea000383ffff */
[----:B------:R-:W-:Y:S05]  /*fd00*/  BRA `(.L_x_410) ;  /* 0xfffffff800147947 */ /* 0x000fea000383ffff */
.L_x_390:
[----:B0-----:R0:W1:Y:S02]  /*fd10*/  SYNCS.PHASECHK.TRANS64.TRYWAIT P0, [R9+URZ], R4 ;  /* 0x00000004090075a7 */ /* 0x001064000800017f */
[----:B-1----:R-:W-:Y:S05]  /*fd20*/  @!P0 NANOSLEEP.SYNCS 0x989680 ;  /* 0x009896800000895d */ /* 0x002fea0003900000 */
[----:B------:R-:W1:Y:S02]  /*fd30*/  @!P0 SYNCS.PHASECHK.TRANS64 P0, [R9+URZ], R4 ;  /* 0x00000004090085a7 */ /* 0x000e64000800007f */
[----:B-1----:R-:W-:Y:S05]  /*fd40*/  @!P0 BRA `(.L_x_390) ;  /* 0xfffffffc00f08947 */ /* 0x002fea000383ffff */
[----:B------:R-:W-:Y:S05]  /*fd50*/  BRA `(.L_x_411) ;  /* 0xfffffff800247947 */ /* 0x000fea000383ffff */
.L_x_391:
[----:B0-----:R0:W1:Y:S02]  /*fd60*/  SYNCS.PHASECHK.TRANS64.TRYWAIT P0, [R8+URZ], R5 ;  /* 0x00000005080075a7 */ /* 0x001064000800017f */
[----:B-1----:R-:W-:Y:S05]  /*fd70*/  @!P0 NANOSLEEP.SYNCS 0x989680 ;  /* 0x009896800000895d */ /* 0x002fea0003900000 */
[----:B------:R-:W1:Y:S02]  /*fd80*/  @!P0 SYNCS.PHASECHK.TRANS64 P0, [R8+URZ], R5 ;  /* 0x00000005080085a7 */ /* 0x000e64000800007f */
[----:B-1----:R-:W-:Y:S05]  /*fd90*/  @!P0 BRA `(.L_x_391) ;  /* 0xfffffffc00f08947 */ /* 0x002fea000383ffff */
[----:B------:R-:W-:Y:S05]  /*fda0*/  BRA `(.L_x_412) ;  /* 0xfffffff800347947 */ /* 0x000fea000383ffff */
.L_x_392:
[----:B0-----:R0:W1:Y:S02]  /*fdb0*/  SYNCS.PHASECHK.TRANS64.TRYWAIT P0, [R9+URZ], R4 ;  /* 0x00000004090075a7 */ /* 0x001064000800017f */
[----:B-1----:R-:W-:Y:S05]  /*fdc0*/  @!P0 NANOSLEEP.SYNCS 0x989680 ;  /* 0x009896800000895d */ /* 0x002fea0003900000 */
[----:B------:R-:W1:Y:S02]  /*fdd0*/  @!P0 SYNCS.PHASECHK.TRANS64 P0, [R9+URZ], R4 ;  /* 0x00000004090085a7 */ /* 0x000e64000800007f */
[----:B-1----:R-:W-:Y:S05]  /*fde0*/  @!P0 BRA `(.L_x_392) ;  /* 0xfffffffc00f08947 */ /* 0x002fea000383ffff */
[----:B------:R-:W-:Y:S05]  /*fdf0*/  BRA `(.L_x_413) ;  /* 0xfffffff800447947 */ /* 0x000fea000383ffff */
.L_x_393:
[----:B0-----:R0:W1:Y:S02]  /*fe00*/  SYNCS.PHASECHK.TRANS64.TRYWAIT P0, [R8+URZ], R5 ;  /* 0x00000005080075a7 */ /* 0x001064000800017f */
[----:B-1----:R-:W-:Y:S05]  /*fe10*/  @!P0 NANOSLEEP.SYNCS 0x989680 ;  /* 0x009896800000895d */ /* 0x002fea0003900000 */
[----:B------:R-:W1:Y:S02]  /*fe20*/  @!P0 SYNCS.PHASECHK.TRANS64 P0, [R8+URZ], R5 ;  /* 0x00000005080085a7 */ /* 0x000e64000800007f */
[----:B-1----:R-:W-:Y:S05]  /*fe30*/  @!P0 BRA `(.L_x_393) ;  /* 0xfffffffc00f08947 */ /* 0x002fea000383ffff */
[----:B------:R-:W-:Y:S05]  /*fe40*/  BRA `(.L_x_414) ;  /* 0xfffffff800547947 */ /* 0x000fea000383ffff */
.L_x_394:
[----:B-1----:R1:W2:Y:S02]  /*fe50*/  SYNCS.PHASECHK.TRANS64.TRYWAIT P0, [R11+URZ], R6 ;  /* 0x000000060b0075a7 */ /* 0x0022a4000800017f */
[----:B--2---:R-:W-:Y:S05]  /*fe60*/  @!P0 NANOSLEEP.SYNCS 0x989680 ;  /* 0x009896800000895d */ /* 0x004fea0003900000 */
[----:B------:R-:W2:Y:S02]  /*fe70*/  @!P0 SYNCS.PHASECHK.TRANS64 P0, [R11+URZ], R6 ;  /* 0x000000060b0085a7 */ /* 0x000ea4000800007f */
[----:B--2---:R-:W-:Y:S05]  /*fe80*/  @!P0 BRA `(.L_x_394) ;  /* 0xfffffffc00f08947 */ /* 0x004fea000383ffff */
[----:B------:R-:W-:Y:S05]  /*fe90*/  BRA `(.L_x_415) ;  /* 0xfffffff8005c7947 */ /* 0x000fea000383ffff */
.L_x_416:
[----:B------:R-:W-:-:S00]  /*fea0*/  BRA `(.L_x_416) ;  /* 0xfffffffc00fc7947 */ /* 0x000fc0000383ffff */
[----:B------:R-:W-:-:S00]  /*feb0*/  NOP ;  /* 0x0000000000007918 */ /* 0x000fc00000000000 */
        /* <DEDUP_REMOVED lines=12> */
.L_x_417:


//--------------------- .nv.global.init           --------------------------
	.section	.nv.global.init,"aw",@progbits
.nv.global.init:
	.type		$str$22,@object
	.size		$str$22,($str$23 - $str$22)
$str$22:
        /*0000*/ 	.byte	0x6b, 0x5f, 0x74, 0x69, 0x6c, 0x65, 0x5f, 0x63, 0x6f, 0x75, 0x6e, 0x74, 0x20, 0x3e, 0x3d, 0x20
        /*0010*/ 	.byte	0x31, 0x00
	.type		$str$23,@object
	.size		$str$23,(__unnamed_1 - $str$23)
$str$23:
        /*0012*/ 	.byte	0x2f, 0x74, 0x6d, 0x70, 0x2f, 0x63, 0x75, 0x74, 0x6c, 0x61, 0x73, 0x73, 0x5f, 0x73, 0x77, 0x65
        /*0022*/ 	.byte	0x65, 0x70, 0x5f, 0x73, 0x72, 0x63, 0x2f, 0x69, 0x6e, 0x63, 0x6c, 0x75, 0x64, 0x65, 0x2f, 0x63
        /*0032*/ 	.byte	0x75, 0x74, 0x6c, 0x61, 0x73, 0x73, 0x2f, 0x67, 0x65, 0x6d, 0x6d, 0x2f, 0x63, 0x6f, 0x6c, 0x6c
        /*0042*/ 	.byte	0x65, 0x63, 0x74, 0x69, 0x76, 0x65, 0x2f, 0x73, 0x6d, 0x39, 0x30, 0x5f, 0x6d, 0x6d, 0x61, 0x5f
        /*0052*/ 	.byte	0x74, 0x6d, 0x61, 0x5f, 0x67, 0x6d, 0x6d, 0x61, 0x5f, 0x73, 0x73, 0x5f, 0x77, 0x61, 0x72, 0x70
        /*0062*/ 	.byte	0x73, 0x70, 0x65, 0x63, 0x69, 0x61, 0x6c, 0x69, 0x7a, 0x65, 0x64, 0x2e, 0x68, 0x70, 0x70, 0x00
	.type		__unnamed_1,@object
	.size		__unnamed_1,(.L_0 - __unnamed_1)
__unnamed_1:
        /*0072*/ 	.byte	0x76, 0x6f, 0x69, 0x64, 0x20, 0x63, 0x75, 0x74, 0x6c, 0x61, 0x73, 0x73, 0x3a, 0x3a, 0x67, 0x65
        /* <DEDUP_REMOVED lines=179> */
        /*0bb2*/ 	.byte	0x3a, 0x3a, 0x69, 0x64, 0x65, 0x6e, 0x74, 0x69, 0x74, 0x79, 0x5d, 0x00
.L_0:


//--------------------- .nv.shared._ZN7cutlass13device_kernelINS_4gemm6kernel13GemmUniversalIN4cute5tupleIJiiiiEEENS1_10collective13CollectiveMmaINS1_34MainloopSm90TmaGmmaWarpSpecializedILi14ENS5_IJNS4_1CILi1EEESB_SB_EEENS1_35KernelTmaWarpSpecializedCooperativeEEENS5_IJNSA_ILi384EEENSA_ILi112EEENSA_ILi16EEEEEENS_6half_tENS5_IJlSB_lEEESJ_SK_NS4_8TiledMMAINS4_8MMA_AtomIJNS4_4SM904GMMA25MMA_64x16x16_F32F16F16_SSILNSO_5MajorE0ELSQ_0ELNSO_7ScaleInE1ELSR_1EEEEEENS4_6LayoutINS5_IJNSA_ILi2EEESB_SB_EEENS5_IJSB_NSA_ILi0EEESX_EEEEENS5_IJNS4_10UnderscoreES10_S10_EEEEENS4_13SM90_TMA_LOADENS4_14ComposedLayoutINS4_7SwizzleILi1ELi4ELi3EEENS4_18smem_ptr_flag_bitsILi16EEENSU_INS5_IJNSA_ILi8EEESH_EEENS5_IJSH_SB_EEEEEEEvNS4_8identityES13_S1D_vS1E_EENS_8epilogue10collective6detail29Sm90TmaWarpSpecializedAdapterINS1H_15DefaultEpilogueISJ_SK_SK_NS1G_6thread17LinearCombinationISJ_Li1EffLNS1L_9ScaleType4KindE0ELNS_15FloatRoundStyleE2ESJ_EENS1_15EpilogueDefaultEEEEEvvEEEEvNT_6ParamsE --------------------------
	.section	.nv.shared._ZN7cutlass13device_kernelINS_4gemm6kernel13GemmUniversalIN4cute5tupleIJiiiiEEENS1_10collective13CollectiveMmaINS1_34MainloopSm90TmaGmmaWarpSpecializedILi14ENS5_IJNS4_1CILi1EEESB_SB_EEENS1_35KernelTmaWarpSpecializedCooperativeEEENS5_IJNSA_ILi384EEENSA_ILi112EEENSA_ILi16EEEEEENS_6half_tENS5_IJlSB_lEEESJ_SK_NS4_8TiledMMAINS4_8MMA_AtomIJNS4_4SM904GMMA25MMA_64x16x16_F32F16F16_SSILNSO_5MajorE0ELSQ_0ELNSO_7ScaleInE1ELSR_1EEEEEENS4_6LayoutINS5_IJNSA_ILi2EEESB_SB_EEENS5_IJSB_NSA_ILi0EEESX_EEEEENS5_IJNS4_10UnderscoreES10_S10_EEEEENS4_13SM90_TMA_LOADENS4_14ComposedLayoutINS4_7SwizzleILi1ELi4ELi3EEENS4_18smem_ptr_flag_bitsILi16EEENSU_INS5_IJNSA_ILi8EEESH_EEENS5_IJSH_SB_EEEEEEEvNS4_8identityES13_S1D_vS1E_EENS_8epilogue10collective6detail29Sm90TmaWarpSpecializedAdapterINS1H_15DefaultEpilogueISJ_SK_SK_NS1G_6thread17LinearCombinationISJ_Li1EffLNS1L_9ScaleType4KindE0ELNS_15FloatRoundStyleE2ESJ_EENS1_15EpilogueDefaultEEEEEvvEEEEvNT_6ParamsE,"aw",@nobits
	.sectionflags	@""
	.align	16
	.zero		1024


//--------------------- .nv.shared.reserved.0     --------------------------
	.section	.nv.shared.reserved.0,"aw",@nobits
	.weak		__nv_reservedSMEM_offset_0_alias
	.size		__nv_reservedSMEM_offset_0_alias, 0, 0
	.other		__nv_reservedSMEM_offset_0_alias,@"STO_CUDA_RESERVED_SHARED STV_DEFAULT"
__nv_reservedSMEM_offset_0_alias:
	.zero		0


//--------------------- .nv.global                --------------------------
	.section	.nv.global,"aw",@nobits
.nv.global:
	.type		_ZN39_INTERNAL_0710e439_4_k_cu_961d749b_67494cute1_E,@object
	.size		_ZN39_INTERNAL_0710e439_4_k_cu_961d749b_67494cute1_E,(_ZN39_INTERNAL_0710e439_4_k_cu_961d749b_67494cuda3std3__45__cpo6cbeginE - _ZN39_INTERNAL_0710e439_4_k_cu_961d749b_67494cute1_E)
_ZN39_INTERNAL_0710e439_4_k_cu_961d749b_67494cute1_E:
	.zero		1
	.type		_ZN39_INTERNAL_0710e439_4_k_cu_961d749b_67494cuda3std3__45__cpo6cbeginE,@object
	.size		_ZN39_INTERNAL_0710e439_4_k_cu_961d749b_67494cuda3std3__45__cpo6cbeginE,(_ZN39_INTERNAL_0710e439_4_k_cu_961d749b_67494cuda3std3__48in_placeE - _ZN39_INTERNAL_0710e439_4_k_cu_961d749b_67494cuda3std3__45__cpo6cbeginE)
_ZN39_INTERNAL_0710e439_4_k_cu_961d749b_67494cuda3std3__45__cpo6cbeginE:
	.zero		1
	.type		_ZN39_INTERNAL_0710e439_4_k_cu_961d749b_67494cuda3std3__48in_placeE,@object
	.size		_ZN39_INTERNAL_0710e439_4_k_cu_961d749b_67494cuda3std3__48in_placeE,(_ZN39_INTERNAL_0710e439_4_k_cu_961d749b_67494cuda3std6ranges3__45__cpo9iter_moveE - _ZN39_INTERNAL_0710e439_4_k_cu_961d749b_67494cuda3std3__48in_placeE)
_ZN39_INTERNAL_0710e439_4_k_cu_961d749b_67494cuda3std3__48in_placeE:
	.zero		1
	.type		_ZN39_INTERNAL_0710e439_4_k_cu_961d749b_67494cuda3std6ranges3__45__cpo9iter_moveE,@object
	.size		_ZN39_INTERNAL_0710e439_4_k_cu_961d749b_67494cuda3std6ranges3__45__cpo9iter_moveE,(_ZN39_INTERNAL_0710e439_4_k_cu_961d749b_67494cuda3std3__45__cpo5beginE - _ZN39_INTERNAL_0710e439_4_k_cu_961d749b_67494cuda3std6ranges3__45__cpo9iter_moveE)
_ZN39_INTERNAL_0710e439_4_k_cu_961d749b_67494cuda3std6ranges3__45__cpo9iter_moveE:
	.zero		1
	.type		_ZN39_INTERNAL_0710e439_4_k_cu_961d749b_67494cuda3std3__45__cpo5beginE,@object
	.size		_ZN39_INTERNAL_0710e439_4_k_cu_961d749b_67494cuda3std3__45__cpo5beginE,(_ZN39_INTERNAL_0710e439_4_k_cu_961d749b_67494cuda3std3__441_GLOBAL__N__0710e439_4_k_cu_961d749b_67496ignoreE - _ZN39_INTERNAL_0710e439_4_k_cu_961d749b_67494cuda3std3__45__cpo5beginE)
_ZN39_INTERNAL_0710e439_4_k_cu_961d749b_67494cuda3std3__45__cpo5beginE:
	.zero		1
	.type		_ZN39_INTERNAL_0710e439_4_k_cu_961d749b_67494cuda3std3__441_GLOBAL__N__0710e439_4_k_cu_961d749b_67496ignoreE,@object
	.size		_ZN39_INTERNAL_0710e439_4_k_cu_961d749b_67494cuda3std3__441_GLOBAL__N__0710e439_4_k_cu_961d749b_67496ignoreE,(_ZN39_INTERNAL_0710e439_4_k_cu_961d749b_67494cute7productE - _ZN39_INTERNAL_0710e439_4_k_cu_961d749b_67494cuda3std3__441_GLOBAL__N__0710e439_4_k_cu_961d749b_67496ignoreE)
_ZN39_INTERNAL_0710e439_4_k_cu_961d749b_67494cuda3std3__441_GLOBAL__N__0710e439_4_k_cu_961d749b_67496ignoreE:
	.zero		1
	.type		_ZN39_INTERNAL_0710e439_4_k_cu_961d749b_67494cute7productE,@object
	.size		_ZN39_INTERNAL_0710e439_4_k_cu_961d749b_67494cute7productE,(_ZN39_INTERNAL_0710e439_4_k_cu_961d749b_67494cuda3std3__45__cpo3endE - _ZN39_INTERNAL_0710e439_4_k_cu_961d749b_67494cute7productE)
_ZN39_INTERNAL_0710e439_4_k_cu_961d749b_67494cute7productE:
	.zero		1
	.type		_ZN39_INTERNAL_0710e439_4_k_cu_961d749b_67494cuda3std3__45__cpo3endE,@object
	.size		_ZN39_INTERNAL_0710e439_4_k_cu_961d749b_67494cuda3std3__45__cpo3endE,(_ZN39_INTERNAL_0710e439_4_k_cu_961d749b_67494cuda3std3__419piecewise_constructE - _ZN39_INTERNAL_0710e439_4_k_cu_961d749b_67494cuda3std3__45__cpo3endE)
_ZN39_INTERNAL_0710e439_4_k_cu_961d749b_67494cuda3std3__45__cpo3endE:
	.zero		1
	.type		_ZN39_INTERNAL_0710e439_4_k_cu_961d749b_67494cuda3std3__419piecewise_constructE,@object
	.size		_ZN39_INTERNAL_0710e439_4_k_cu_961d749b_67494cuda3std3__419piecewise_constructE,(_ZN39_INTERNAL_0710e439_4_k_cu_961d749b_67494cuda3std3__45__cpo4cendE - _ZN39_INTERNAL_0710e439_4_k_cu_961d749b_67494cuda3std3__419piecewise_constructE)
_ZN39_INTERNAL_0710e439_4_k_cu_961d749b_67494cuda3std3__419piecewise_constructE:
	.zero		1
	.type		_ZN39_INTERNAL_0710e439_4_k_cu_961d749b_67494cuda3std3__45__cpo4cendE,@object
	.size		_ZN39_INTERNAL_0710e439_4_k_cu_961d749b_67494cuda3std3__45__cpo4cendE,(_ZN39_INTERNAL_0710e439_4_k_cu_961d749b_67494cuda3std6ranges3__45__cpo4swapE - _ZN39_INTERNAL_0710e439_4_k_cu_961d749b_67494cuda3std3__45__cpo4cendE)
_ZN39_INTERNAL_0710e439_4_k_cu_961d749b_67494cuda3std3__45__cpo4cendE:
	.zero		1
	.type		_ZN39_INTERNAL_0710e439_4_k_cu_961d749b_67494cuda3std6ranges3__45__cpo4swapE,@object
	.size		_ZN39_INTERNAL_0710e439_4_k_cu_961d749b_67494cuda3std6ranges3__45__cpo4swapE,(.L_8 - _ZN39_INTERNAL_0710e439_4_k_cu_961d749b_67494cuda3std6ranges3__45__cpo4swapE)
_ZN39_INTERNAL_0710e439_4_k_cu_961d749b_67494cuda3std6ranges3__45__cpo4swapE:
	.zero		1
.L_8:


//--------------------- .nv.constant0._ZN7cutlass13device_kernelINS_4gemm6kernel13GemmUniversalIN4cute5tupleIJiiiiEEENS1_10collective13CollectiveMmaINS1_34MainloopSm90TmaGmmaWarpSpecializedILi14ENS5_IJNS4_1CILi1EEESB_SB_EEENS1_35KernelTmaWarpSpecializedCooperativeEEENS5_IJNSA_ILi384EEENSA_ILi112EEENSA_ILi16EEEEEENS_6half_tENS5_IJlSB_lEEESJ_SK_NS4_8TiledMMAINS4_8MMA_AtomIJNS4_4SM904GMMA25MMA_64x16x16_F32F16F16_SSILNSO_5MajorE0ELSQ_0ELNSO_7ScaleInE1ELSR_1EEEEEENS4_6LayoutINS5_IJNSA_ILi2EEESB_SB_EEENS5_IJSB_NSA_ILi0EEESX_EEEEENS5_IJNS4_10UnderscoreES10_S10_EEEEENS4_13SM90_TMA_LOADENS4_14ComposedLayoutINS4_7SwizzleILi1ELi4ELi3EEENS4_18smem_ptr_flag_bitsILi16EEENSU_INS5_IJNSA_ILi8EEESH_EEENS5_IJSH_SB_EEEEEEEvNS4_8identityES13_S1D_vS1E_EENS_8epilogue10collective6detail29Sm90TmaWarpSpecializedAdapterINS1H_15DefaultEpilogueISJ_SK_SK_NS1G_6thread17LinearCombinationISJ_Li1EffLNS1L_9ScaleType4KindE0ELNS_15FloatRoundStyleE2ESJ_EENS1_15EpilogueDefaultEEEEEvvEEEEvNT_6ParamsE --------------------------
	.section	.nv.constant0._ZN7cutlass13device_kernelINS_4gemm6kernel13GemmUniversalIN4cute5tupleIJiiiiEEENS1_10collective13CollectiveMmaINS1_34MainloopSm90TmaGmmaWarpSpecializedILi14ENS5_IJNS4_1CILi1EEESB_SB_EEENS1_35KernelTmaWarpSpecializedCooperativeEEENS5_IJNSA_ILi384EEENSA_ILi112EEENSA_ILi16EEEEEENS_6half_tENS5_IJlSB_lEEESJ_SK_NS4_8TiledMMAINS4_8MMA_AtomIJNS4_4SM904GMMA25MMA_64x16x16_F32F16F16_SSILNSO_5MajorE0ELSQ_0ELNSO_7ScaleInE1ELSR_1EEEEEENS4_6LayoutINS5_IJNSA_ILi2EEESB_SB_EEENS5_IJSB_NSA_ILi0EEESX_EEEEENS5_IJNS4_10UnderscoreES10_S10_EEEEENS4_13SM90_TMA_LOADENS4_14ComposedLayoutINS4_7SwizzleILi1ELi4ELi3EEENS4_18smem_ptr_flag_bitsILi16EEENSU_INS5_IJNSA_ILi8EEESH_EEENS5_IJSH_SB_EEEEEEEvNS4_8identityES13_S1D_vS1E_EENS_8epilogue10collective6detail29Sm90TmaWarpSpecializedAdapterINS1H_15DefaultEpilogueISJ_SK_SK_NS1G_6thread17LinearCombinationISJ_Li1EffLNS1L_9ScaleType4KindE0ELNS_15FloatRoundStyleE2ESJ_EENS1_15EpilogueDefaultEEEEEvvEEEEvNT_6ParamsE,"a",@progbits
	.sectionflags	@""
	.align	4
.nv.constant0._ZN7cutlass13device_kernelINS_4gemm6kernel13GemmUniversalIN4cute5tupleIJiiiiEEENS1_10collective13CollectiveMmaINS1_34MainloopSm90TmaGmmaWarpSpecializedILi14ENS5_IJNS4_1CILi1EEESB_SB_EEENS1_35KernelTmaWarpSpecializedCooperativeEEENS5_IJNSA_ILi384EEENSA_ILi112EEENSA_ILi16EEEEEENS_6half_tENS5_IJlSB_lEEESJ_SK_NS4_8TiledMMAINS4_8MMA_AtomIJNS4_4SM904GMMA25MMA_64x16x16_F32F16F16_SSILNSO_5MajorE0ELSQ_0ELNSO_7ScaleInE1ELSR_1EEEEEENS4_6LayoutINS5_IJNSA_ILi2EEESB_SB_EEENS5_IJSB_NSA_ILi0EEESX_EEEEENS5_IJNS4_10UnderscoreES10_S10_EEEEENS4_13SM90_TMA_LOADENS4_14ComposedLayoutINS4_7SwizzleILi1ELi4ELi3EEENS4_18smem_ptr_flag_bitsILi16EEENSU_INS5_IJNSA_ILi8EEESH_EEENS5_IJSH_SB_EEEEEEEvNS4_8identityES13_S1D_vS1E_EENS_8epilogue10collective6detail29Sm90TmaWarpSpecializedAdapterINS1H_15DefaultEpilogueISJ_SK_SK_NS1G_6thread17LinearCombinationISJ_Li1EffLNS1L_9ScaleType4KindE0ELNS_15FloatRoundStyleE2ESJ_EENS1_15EpilogueDefaultEEEEEvvEEEEvNT_6ParamsE:
	.zero		1664


//--------------------- SYMBOLS --------------------------

	.type		.nv.reservedSmem.offset0,@object
	.size		.nv.reservedSmem.offset0,0x4
	.type		__assertfail,@function
